//
// Generated by NVIDIA NVVM Compiler
//
// Compiler Build ID: CL-36424714
// Cuda compilation tools, release 13.0, V13.0.88
// Based on NVVM 20.0.0
//

.version 9.0
.target sm_100
.address_size 64

	// .globl	_Z7computefiiifffffffffPffffS_ffffffffffS_ff
.extern .func  (.param .b32 func_retval0) vprintf
(
	.param .b64 vprintf_param_0,
	.param .b64 vprintf_param_1
)
;
.global .align 1 .b8 $str[7] = {37, 46, 49, 55, 103, 10};
.global .align 4 .b8 __cudart_i2opi_f[24] = {65, 144, 67, 60, 153, 149, 98, 219, 192, 221, 52, 245, 209, 87, 39, 252, 41, 21, 68, 78, 110, 131, 249, 162};

.visible .entry _Z7computefiiifffffffffPffffS_ffffffffffS_ff(
	.param .f32 _Z7computefiiifffffffffPffffS_ffffffffffS_ff_param_0,
	.param .u32 _Z7computefiiifffffffffPffffS_ffffffffffS_ff_param_1,
	.param .u32 _Z7computefiiifffffffffPffffS_ffffffffffS_ff_param_2,
	.param .u32 _Z7computefiiifffffffffPffffS_ffffffffffS_ff_param_3,
	.param .f32 _Z7computefiiifffffffffPffffS_ffffffffffS_ff_param_4,
	.param .f32 _Z7computefiiifffffffffPffffS_ffffffffffS_ff_param_5,
	.param .f32 _Z7computefiiifffffffffPffffS_ffffffffffS_ff_param_6,
	.param .f32 _Z7computefiiifffffffffPffffS_ffffffffffS_ff_param_7,
	.param .f32 _Z7computefiiifffffffffPffffS_ffffffffffS_ff_param_8,
	.param .f32 _Z7computefiiifffffffffPffffS_ffffffffffS_ff_param_9,
	.param .f32 _Z7computefiiifffffffffPffffS_ffffffffffS_ff_param_10,
	.param .f32 _Z7computefiiifffffffffPffffS_ffffffffffS_ff_param_11,
	.param .f32 _Z7computefiiifffffffffPffffS_ffffffffffS_ff_param_12,
	.param .u64 .ptr .align 1 _Z7computefiiifffffffffPffffS_ffffffffffS_ff_param_13,
	.param .f32 _Z7computefiiifffffffffPffffS_ffffffffffS_ff_param_14,
	.param .f32 _Z7computefiiifffffffffPffffS_ffffffffffS_ff_param_15,
	.param .f32 _Z7computefiiifffffffffPffffS_ffffffffffS_ff_param_16,
	.param .u64 .ptr .align 1 _Z7computefiiifffffffffPffffS_ffffffffffS_ff_param_17,
	.param .f32 _Z7computefiiifffffffffPffffS_ffffffffffS_ff_param_18,
	.param .f32 _Z7computefiiifffffffffPffffS_ffffffffffS_ff_param_19,
	.param .f32 _Z7computefiiifffffffffPffffS_ffffffffffS_ff_param_20,
	.param .f32 _Z7computefiiifffffffffPffffS_ffffffffffS_ff_param_21,
	.param .f32 _Z7computefiiifffffffffPffffS_ffffffffffS_ff_param_22,
	.param .f32 _Z7computefiiifffffffffPffffS_ffffffffffS_ff_param_23,
	.param .f32 _Z7computefiiifffffffffPffffS_ffffffffffS_ff_param_24,
	.param .f32 _Z7computefiiifffffffffPffffS_ffffffffffS_ff_param_25,
	.param .f32 _Z7computefiiifffffffffPffffS_ffffffffffS_ff_param_26,
	.param .f32 _Z7computefiiifffffffffPffffS_ffffffffffS_ff_param_27,
	.param .u64 .ptr .align 1 _Z7computefiiifffffffffPffffS_ffffffffffS_ff_param_28,
	.param .f32 _Z7computefiiifffffffffPffffS_ffffffffffS_ff_param_29,
	.param .f32 _Z7computefiiifffffffffPffffS_ffffffffffS_ff_param_30
)
{
	.local .align 8 .b8 	__local_depot0[40];
	.reg .b64 	%SP;
	.reg .b64 	%SPL;
	.reg .pred 	%p<41>;
	.reg .b32 	%r<109>;
	.reg .b32 	%f<205>;
	.reg .b64 	%rd<64>;
	.reg .b64 	%fd<4>;

	mov.u64 	%SPL, __local_depot0;
	cvta.local.u64 	%SP, %SPL;
	ld.param.f32 	%f194, [_Z7computefiiifffffffffPffffS_ffffffffffS_ff_param_0];
	ld.param.u32 	%r52, [_Z7computefiiifffffffffPffffS_ffffffffffS_ff_param_1];
	ld.param.u32 	%r53, [_Z7computefiiifffffffffPffffS_ffffffffffS_ff_param_2];
	ld.param.u32 	%r54, [_Z7computefiiifffffffffPffffS_ffffffffffS_ff_param_3];
	ld.param.f32 	%f57, [_Z7computefiiifffffffffPffffS_ffffffffffS_ff_param_4];
	ld.param.f32 	%f58, [_Z7computefiiifffffffffPffffS_ffffffffffS_ff_param_5];
	ld.param.f32 	%f59, [_Z7computefiiifffffffffPffffS_ffffffffffS_ff_param_7];
	ld.param.f32 	%f60, [_Z7computefiiifffffffffPffffS_ffffffffffS_ff_param_8];
	ld.param.f32 	%f61, [_Z7computefiiifffffffffPffffS_ffffffffffS_ff_param_9];
	ld.param.f32 	%f41, [_Z7computefiiifffffffffPffffS_ffffffffffS_ff_param_10];
	ld.param.f32 	%f43, [_Z7computefiiifffffffffPffffS_ffffffffffS_ff_param_12];
	ld.param.u64 	%rd24, [_Z7computefiiifffffffffPffffS_ffffffffffS_ff_param_13];
	ld.param.f32 	%f45, [_Z7computefiiifffffffffPffffS_ffffffffffS_ff_param_15];
	ld.param.f32 	%f46, [_Z7computefiiifffffffffPffffS_ffffffffffS_ff_param_16];
	ld.param.u64 	%rd25, [_Z7computefiiifffffffffPffffS_ffffffffffS_ff_param_17];
	ld.param.f32 	%f47, [_Z7computefiiifffffffffPffffS_ffffffffffS_ff_param_20];
	ld.param.f32 	%f48, [_Z7computefiiifffffffffPffffS_ffffffffffS_ff_param_21];
	ld.param.f32 	%f49, [_Z7computefiiifffffffffPffffS_ffffffffffS_ff_param_22];
	ld.param.f32 	%f50, [_Z7computefiiifffffffffPffffS_ffffffffffS_ff_param_23];
	ld.param.f32 	%f51, [_Z7computefiiifffffffffPffffS_ffffffffffS_ff_param_24];
	ld.param.f32 	%f52, [_Z7computefiiifffffffffPffffS_ffffffffffS_ff_param_25];
	ld.param.f32 	%f53, [_Z7computefiiifffffffffPffffS_ffffffffffS_ff_param_26];
	ld.param.f32 	%f54, [_Z7computefiiifffffffffPffffS_ffffffffffS_ff_param_27];
	ld.param.u64 	%rd26, [_Z7computefiiifffffffffPffffS_ffffffffffS_ff_param_28];
	ld.param.f32 	%f55, [_Z7computefiiifffffffffPffffS_ffffffffffS_ff_param_29];
	ld.param.f32 	%f56, [_Z7computefiiifffffffffPffffS_ffffffffffS_ff_param_30];
	cvta.to.global.u64 	%rd1, %rd24;
	cvta.to.global.u64 	%rd2, %rd25;
	cvta.to.global.u64 	%rd3, %rd26;
	add.u64 	%rd4, %SPL, 0;
	add.f32 	%f62, %f57, 0f827C1BC0;
	add.f32 	%f1, %f62, %f58;
	sub.f32 	%f63, %f60, %f61;
	abs.f32 	%f64, %f63;
	mul.f32 	%f65, %f64, 0f4038AA3B;
	ex2.approx.ftz.f32 	%f66, %f65;
	add.f32 	%f67, %f66, 0f3F800000;
	rcp.approx.ftz.f32 	%f68, %f67;
	fma.rn.f32 	%f69, %f68, 0fC0000000, 0f3F800000;
	setp.ge.f32 	%p1, %f64, 0f41102CB4;
	selp.f32 	%f70, 0f3F800000, %f69, %p1;
	copysign.f32 	%f71, %f63, %f70;
	mul.f32 	%f72, %f63, %f63;
	fma.rn.f32 	%f73, %f72, 0f3C80F082, 0fBD563CAE;
	fma.rn.f32 	%f74, %f73, %f72, 0f3E085941;
	fma.rn.f32 	%f75, %f74, %f72, 0fBEAAA9ED;
	fma.rn.f32 	%f76, %f75, %f72, 0f00000000;
	fma.rn.f32 	%f77, %f76, %f63, %f63;
	setp.ge.f32 	%p2, %f64, 0f3F19999A;
	selp.f32 	%f78, %f71, %f77, %p2;
	div.rn.f32 	%f79, %f59, %f78;
	mul.f32 	%f2, %f79, 0fDBE316E7;
	mul.f32 	%f80, %f2, 0f3F22F983;
	cvt.rni.s32.f32 	%r95, %f80;
	cvt.rn.f32.s32 	%f81, %r95;
	fma.rn.f32 	%f82, %f81, 0fBFC90FDA, %f2;
	fma.rn.f32 	%f83, %f81, 0fB3A22168, %f82;
	fma.rn.f32 	%f187, %f81, 0fA7C234C5, %f83;
	abs.f32 	%f4, %f2;
	setp.ltu.f32 	%p3, %f4, 0f47CE4780;
	@%p3 bra 	$L__BB0_8;
	setp.neu.f32 	%p4, %f4, 0f7F800000;
	@%p4 bra 	$L__BB0_3;
	mov.f32 	%f86, 0f00000000;
	mul.rn.f32 	%f187, %f2, %f86;
	mov.b32 	%r95, 0;
	bra.uni 	$L__BB0_8;
$L__BB0_3:
	mov.b32 	%r2, %f2;
	shl.b32 	%r56, %r2, 8;
	or.b32  	%r3, %r56, -2147483648;
	mov.b64 	%rd59, 0;
	mov.b32 	%r92, 0;
	mov.u64 	%rd57, __cudart_i2opi_f;
	mov.u64 	%rd58, %rd4;
$L__BB0_4:
	.pragma "nounroll";
	ld.global.nc.u32 	%r57, [%rd57];
	mad.wide.u32 	%rd30, %r57, %r3, %rd59;
	shr.u64 	%rd59, %rd30, 32;
	st.local.u32 	[%rd58], %rd30;
	add.s32 	%r92, %r92, 1;
	add.s64 	%rd58, %rd58, 4;
	add.s64 	%rd57, %rd57, 4;
	setp.ne.s32 	%p5, %r92, 6;
	@%p5 bra 	$L__BB0_4;
	shr.u32 	%r58, %r2, 23;
	st.local.u32 	[%rd4+24], %rd59;
	and.b32  	%r6, %r58, 31;
	and.b32  	%r59, %r58, 224;
	add.s32 	%r60, %r59, -128;
	shr.u32 	%r61, %r60, 5;
	mul.wide.u32 	%rd31, %r61, 4;
	sub.s64 	%rd11, %rd4, %rd31;
	ld.local.u32 	%r93, [%rd11+24];
	ld.local.u32 	%r94, [%rd11+20];
	setp.eq.s32 	%p6, %r6, 0;
	@%p6 bra 	$L__BB0_7;
	shf.l.wrap.b32 	%r93, %r94, %r93, %r6;
	ld.local.u32 	%r62, [%rd11+16];
	shf.l.wrap.b32 	%r94, %r62, %r94, %r6;
$L__BB0_7:
	shr.u32 	%r63, %r93, 30;
	shf.l.wrap.b32 	%r64, %r94, %r93, 2;
	shl.b32 	%r65, %r94, 2;
	shr.u32 	%r66, %r64, 31;
	add.s32 	%r67, %r66, %r63;
	neg.s32 	%r68, %r67;
	setp.lt.s32 	%p7, %r2, 0;
	selp.b32 	%r95, %r68, %r67, %p7;
	xor.b32  	%r69, %r64, %r2;
	shr.s32 	%r70, %r64, 31;
	xor.b32  	%r71, %r70, %r64;
	xor.b32  	%r72, %r70, %r65;
	cvt.u64.u32 	%rd32, %r71;
	shl.b64 	%rd33, %rd32, 32;
	cvt.u64.u32 	%rd34, %r72;
	or.b64  	%rd35, %rd33, %rd34;
	cvt.rn.f64.s64 	%fd1, %rd35;
	mul.f64 	%fd2, %fd1, 0d3BF921FB54442D19;
	cvt.rn.f32.f64 	%f84, %fd2;
	neg.f32 	%f85, %f84;
	setp.lt.s32 	%p8, %r69, 0;
	selp.f32 	%f187, %f85, %f84, %p8;
$L__BB0_8:
	ld.param.f32 	%f184, [_Z7computefiiifffffffffPffffS_ffffffffffS_ff_param_6];
	add.s32 	%r74, %r95, 1;
	mul.rn.f32 	%f87, %f187, %f187;
	and.b32  	%r75, %r95, 1;
	setp.eq.b32 	%p9, %r75, 1;
	selp.f32 	%f88, %f187, 0f3F800000, %p9;
	fma.rn.f32 	%f89, %f87, %f88, 0f00000000;
	fma.rn.f32 	%f90, %f87, 0f37CBAC00, 0fBAB607ED;
	selp.f32 	%f91, 0fB94D4153, %f90, %p9;
	selp.f32 	%f92, 0f3C0885E4, 0f3D2AAABB, %p9;
	fma.rn.f32 	%f93, %f91, %f87, %f92;
	selp.f32 	%f94, 0fBE2AAAA8, 0fBEFFFFFF, %p9;
	fma.rn.f32 	%f95, %f93, %f87, %f94;
	fma.rn.f32 	%f96, %f95, %f89, %f88;
	and.b32  	%r76, %r74, 2;
	setp.eq.s32 	%p10, %r76, 0;
	mov.f32 	%f97, 0f00000000;
	sub.f32 	%f98, %f97, %f96;
	selp.f32 	%f99, %f96, %f98, %p10;
	div.rn.f32 	%f100, %f184, %f99;
	sub.f32 	%f101, %f1, %f100;
	setp.neu.f32 	%p11, %f194, %f101;
	@%p11 bra 	$L__BB0_47;
	ld.param.f32 	%f185, [_Z7computefiiifffffffffPffffS_ffffffffffS_ff_param_11];
	mul.f32 	%f102, %f41, 0fF9B888EF;
	div.rn.f32 	%f103, %f185, 0f0000276B;
	add.f32 	%f104, %f103, %f43;
	abs.f32 	%f105, %f104;
	setp.gt.f32 	%p12, %f105, 0f3F800000;
	rcp.approx.ftz.f32 	%f106, %f105;
	selp.f32 	%f107, %f106, %f105, %p12;
	mul.f32 	%f108, %f107, %f107;
	fma.rn.f32 	%f109, %f108, 0f3B2090AA, 0fBC6BE14F;
	fma.rn.f32 	%f110, %f109, %f108, 0f3D23397E;
	fma.rn.f32 	%f111, %f110, %f108, 0fBD948A7A;
	fma.rn.f32 	%f112, %f111, %f108, 0f3DD76B21;
	fma.rn.f32 	%f113, %f112, %f108, 0fBE111E88;
	fma.rn.f32 	%f114, %f113, %f108, 0f3E4CAF60;
	fma.rn.f32 	%f115, %f114, %f108, 0fBEAAAA27;
	mul.f32 	%f116, %f108, %f115;
	fma.rn.f32 	%f117, %f116, %f107, %f107;
	neg.f32 	%f118, %f117;
	fma.rn.f32 	%f119, 0f3F6EE581, 0f3FD774EB, %f118;
	selp.f32 	%f120, %f119, %f117, %p12;
	setp.num.f32 	%p13, %f105, %f105;
	copysign.f32 	%f121, %f104, %f120;
	selp.f32 	%f122, %f121, %f120, %p13;
	mul.f32 	%f123, %f122, 0f03CD7F1C;
	mul.f32 	%f124, %f123, 0f05D3BAE6;
	div.rn.f32 	%f125, %f102, %f124;
	add.f32 	%f194, %f194, %f125;
	setp.lt.s32 	%p14, %r52, 1;
	@%p14 bra 	$L__BB0_21;
	ld.param.f32 	%f186, [_Z7computefiiifffffffffPffffS_ffffffffffS_ff_param_14];
	div.rn.f32 	%f9, %f186, 0fC20BF574;
	sub.f32 	%f10, %f9, %f45;
	mul.f32 	%f127, %f46, 0f373B4D38;
	div.rn.f32 	%f11, %f127, 0f26E03333;
	and.b32  	%r15, %r52, 7;
	setp.lt.u32 	%p15, %r52, 8;
	mov.b32 	%r96, 0;
	@%p15 bra 	$L__BB0_13;
	and.b32  	%r96, %r52, 2147483640;
	neg.s32 	%r99, %r96;
	add.s64 	%rd60, %rd1, 16;
$L__BB0_12:
	.pragma "nounroll";
	st.global.f32 	[%rd60+-16], %f9;
	add.f32 	%f128, %f10, %f194;
	sub.f32 	%f129, %f128, %f11;
	st.global.f32 	[%rd60+-12], %f9;
	add.f32 	%f130, %f10, %f129;
	sub.f32 	%f131, %f130, %f11;
	st.global.f32 	[%rd60+-8], %f9;
	add.f32 	%f132, %f10, %f131;
	sub.f32 	%f133, %f132, %f11;
	st.global.f32 	[%rd60+-4], %f9;
	add.f32 	%f134, %f10, %f133;
	sub.f32 	%f135, %f134, %f11;
	st.global.f32 	[%rd60], %f9;
	add.f32 	%f136, %f10, %f135;
	sub.f32 	%f137, %f136, %f11;
	st.global.f32 	[%rd60+4], %f9;
	add.f32 	%f138, %f10, %f137;
	sub.f32 	%f139, %f138, %f11;
	st.global.f32 	[%rd60+8], %f9;
	add.f32 	%f140, %f10, %f139;
	sub.f32 	%f141, %f140, %f11;
	st.global.f32 	[%rd60+12], %f9;
	add.f32 	%f142, %f10, %f141;
	sub.f32 	%f194, %f142, %f11;
	add.s32 	%r99, %r99, 8;
	add.s64 	%rd60, %rd60, 32;
	setp.eq.s32 	%p16, %r99, 0;
	@%p16 bra 	$L__BB0_13;
	bra.uni 	$L__BB0_12;
$L__BB0_13:
	setp.eq.s32 	%p17, %r15, 0;
	@%p17 bra 	$L__BB0_21;
	and.b32  	%r19, %r52, 3;
	setp.lt.u32 	%p18, %r15, 4;
	@%p18 bra 	$L__BB0_16;
	mul.wide.u32 	%rd36, %r96, 4;
	add.s64 	%rd37, %rd1, %rd36;
	st.global.f32 	[%rd37], %f9;
	add.f32 	%f144, %f10, %f194;
	sub.f32 	%f145, %f144, %f11;
	st.global.f32 	[%rd37+4], %f9;
	add.f32 	%f146, %f10, %f145;
	sub.f32 	%f147, %f146, %f11;
	st.global.f32 	[%rd37+8], %f9;
	add.f32 	%f148, %f10, %f147;
	sub.f32 	%f149, %f148, %f11;
	st.global.f32 	[%rd37+12], %f9;
	add.f32 	%f150, %f10, %f149;
	sub.f32 	%f194, %f150, %f11;
	add.s32 	%r96, %r96, 4;
$L__BB0_16:
	setp.eq.s32 	%p19, %r19, 0;
	@%p19 bra 	$L__BB0_21;
	setp.eq.s32 	%p20, %r19, 1;
	@%p20 bra 	$L__BB0_19;
	mul.wide.u32 	%rd38, %r96, 4;
	add.s64 	%rd39, %rd1, %rd38;
	st.global.f32 	[%rd39], %f9;
	add.f32 	%f152, %f10, %f194;
	sub.f32 	%f153, %f152, %f11;
	st.global.f32 	[%rd39+4], %f9;
	add.f32 	%f154, %f10, %f153;
	sub.f32 	%f194, %f154, %f11;
	add.s32 	%r96, %r96, 2;
$L__BB0_19:
	and.b32  	%r78, %r52, 1;
	setp.eq.b32 	%p21, %r78, 1;
	not.pred 	%p22, %p21;
	@%p22 bra 	$L__BB0_21;
	mul.wide.u32 	%rd40, %r96, 4;
	add.s64 	%rd41, %rd1, %rd40;
	st.global.f32 	[%rd41], %f9;
	add.f32 	%f155, %f10, %f194;
	sub.f32 	%f194, %f155, %f11;
$L__BB0_21:
	setp.lt.s32 	%p23, %r53, 1;
	@%p23 bra 	$L__BB0_35;
	and.b32  	%r24, %r53, 15;
	setp.lt.u32 	%p24, %r53, 16;
	mov.b32 	%r100, 0;
	@%p24 bra 	$L__BB0_25;
	and.b32  	%r100, %r53, 2147483632;
	neg.s32 	%r104, %r100;
	add.s64 	%rd62, %rd2, 32;
$L__BB0_24:
	.pragma "nounroll";
	mov.b32 	%r80, 0;
	st.global.u32 	[%rd62+-32], %r80;
	st.global.u32 	[%rd62+-28], %r80;
	st.global.u32 	[%rd62+-24], %r80;
	st.global.u32 	[%rd62+-20], %r80;
	st.global.u32 	[%rd62+-16], %r80;
	st.global.u32 	[%rd62+-12], %r80;
	st.global.u32 	[%rd62+-8], %r80;
	st.global.u32 	[%rd62+-4], %r80;
	st.global.u32 	[%rd62], %r80;
	st.global.u32 	[%rd62+4], %r80;
	st.global.u32 	[%rd62+8], %r80;
	st.global.u32 	[%rd62+12], %r80;
	st.global.u32 	[%rd62+16], %r80;
	st.global.u32 	[%rd62+20], %r80;
	st.global.u32 	[%rd62+24], %r80;
	st.global.u32 	[%rd62+28], %r80;
	add.s32 	%r104, %r104, 16;
	add.s64 	%rd62, %rd62, 64;
	setp.eq.s32 	%p25, %r104, 0;
	@%p25 bra 	$L__BB0_25;
	bra.uni 	$L__BB0_24;
$L__BB0_25:
	setp.eq.s32 	%p26, %r24, 0;
	@%p26 bra 	$L__BB0_34;
	and.b32  	%r30, %r53, 7;
	setp.lt.u32 	%p27, %r24, 8;
	@%p27 bra 	$L__BB0_28;
	mul.wide.u32 	%rd42, %r100, 4;
	add.s64 	%rd43, %rd2, %rd42;
	mov.b32 	%r81, 0;
	st.global.u32 	[%rd43], %r81;
	st.global.u32 	[%rd43+4], %r81;
	st.global.u32 	[%rd43+8], %r81;
	st.global.u32 	[%rd43+12], %r81;
	st.global.u32 	[%rd43+16], %r81;
	st.global.u32 	[%rd43+20], %r81;
	st.global.u32 	[%rd43+24], %r81;
	st.global.u32 	[%rd43+28], %r81;
	add.s32 	%r100, %r100, 8;
$L__BB0_28:
	setp.eq.s32 	%p28, %r30, 0;
	@%p28 bra 	$L__BB0_34;
	and.b32  	%r33, %r53, 3;
	setp.lt.u32 	%p29, %r30, 4;
	@%p29 bra 	$L__BB0_31;
	mul.wide.u32 	%rd44, %r100, 4;
	add.s64 	%rd45, %rd2, %rd44;
	mov.b32 	%r82, 0;
	st.global.u32 	[%rd45], %r82;
	st.global.u32 	[%rd45+4], %r82;
	st.global.u32 	[%rd45+8], %r82;
	st.global.u32 	[%rd45+12], %r82;
	add.s32 	%r100, %r100, 4;
$L__BB0_31:
	setp.eq.s32 	%p30, %r33, 0;
	@%p30 bra 	$L__BB0_34;
	mul.wide.u32 	%rd46, %r100, 4;
	add.s64 	%rd61, %rd2, %rd46;
	neg.s32 	%r103, %r33;
$L__BB0_33:
	.pragma "nounroll";
	mov.b32 	%r83, 0;
	st.global.u32 	[%rd61], %r83;
	add.s64 	%rd61, %rd61, 4;
	add.s32 	%r103, %r103, 1;
	setp.ne.s32 	%p31, %r103, 0;
	@%p31 bra 	$L__BB0_33;
$L__BB0_34:
	mul.f32 	%f156, %f47, %f48;
	mul.f32 	%f157, %f156, 0f00000000;
	mov.f32 	%f158, 0f80000000;
	div.rn.f32 	%f159, %f158, %f49;
	mul.f32 	%f160, %f157, %f159;
	mul.f32 	%f161, %f50, %f160;
	div.rn.f32 	%f162, %f161, %f51;
	sub.f32 	%f163, %f53, %f54;
	sub.f32 	%f164, %f52, %f163;
	mul.f32 	%f194, %f162, %f164;
$L__BB0_35:
	setp.lt.s32 	%p32, %r54, 1;
	@%p32 bra 	$L__BB0_47;
	mov.f32 	%f166, 0fFBB9CDD9;
	div.rn.f32 	%f167, %f166, %f56;
	add.f32 	%f168, %f167, 0f02335B25;
	mul.f32 	%f169, %f55, %f168;
	mov.f32 	%f170, 0fF84E29F3;
	sub.f32 	%f26, %f170, %f169;
	and.b32  	%r39, %r54, 7;
	setp.lt.u32 	%p33, %r54, 8;
	mov.b32 	%r106, 0;
	@%p33 bra 	$L__BB0_39;
	and.b32  	%r106, %r54, 2147483640;
	neg.s32 	%r105, %r106;
	add.s64 	%rd63, %rd3, 16;
$L__BB0_38:
	.pragma "nounroll";
	mov.b32 	%r85, 0;
	st.global.u32 	[%rd63+-16], %r85;
	add.f32 	%f171, %f26, %f194;
	st.global.u32 	[%rd63+-12], %r85;
	add.f32 	%f172, %f26, %f171;
	st.global.u32 	[%rd63+-8], %r85;
	add.f32 	%f173, %f26, %f172;
	st.global.u32 	[%rd63+-4], %r85;
	add.f32 	%f174, %f26, %f173;
	st.global.u32 	[%rd63], %r85;
	add.f32 	%f175, %f26, %f174;
	st.global.u32 	[%rd63+4], %r85;
	add.f32 	%f176, %f26, %f175;
	st.global.u32 	[%rd63+8], %r85;
	add.f32 	%f177, %f26, %f176;
	st.global.u32 	[%rd63+12], %r85;
	add.f32 	%f194, %f26, %f177;
	add.s32 	%r105, %r105, 8;
	add.s64 	%rd63, %rd63, 32;
	setp.ne.s32 	%p34, %r105, 0;
	@%p34 bra 	$L__BB0_38;
$L__BB0_39:
	setp.eq.s32 	%p35, %r39, 0;
	@%p35 bra 	$L__BB0_47;
	and.b32  	%r47, %r54, 3;
	setp.lt.u32 	%p36, %r39, 4;
	@%p36 bra 	$L__BB0_42;
	mul.wide.u32 	%rd47, %r106, 4;
	add.s64 	%rd48, %rd3, %rd47;
	mov.b32 	%r86, 0;
	st.global.u32 	[%rd48], %r86;
	add.f32 	%f179, %f26, %f194;
	st.global.u32 	[%rd48+4], %r86;
	add.f32 	%f180, %f26, %f179;
	st.global.u32 	[%rd48+8], %r86;
	add.f32 	%f181, %f26, %f180;
	st.global.u32 	[%rd48+12], %r86;
	add.f32 	%f194, %f26, %f181;
	add.s32 	%r106, %r106, 4;
$L__BB0_42:
	setp.eq.s32 	%p37, %r47, 0;
	@%p37 bra 	$L__BB0_47;
	setp.eq.s32 	%p38, %r47, 1;
	@%p38 bra 	$L__BB0_45;
	mul.wide.u32 	%rd49, %r106, 4;
	add.s64 	%rd50, %rd3, %rd49;
	mov.b32 	%r87, 0;
	st.global.u32 	[%rd50], %r87;
	add.f32 	%f183, %f26, %f194;
	st.global.u32 	[%rd50+4], %r87;
	add.f32 	%f194, %f26, %f183;
	add.s32 	%r106, %r106, 2;
$L__BB0_45:
	and.b32  	%r88, %r54, 1;
	setp.eq.b32 	%p39, %r88, 1;
	not.pred 	%p40, %p39;
	@%p40 bra 	$L__BB0_47;
	mul.wide.u32 	%rd51, %r106, 4;
	add.s64 	%rd52, %rd3, %rd51;
	mov.b32 	%r89, 0;
	st.global.u32 	[%rd52], %r89;
	add.f32 	%f194, %f26, %f194;
$L__BB0_47:
	add.u64 	%rd53, %SP, 32;
	add.u64 	%rd54, %SPL, 32;
	cvt.f64.f32 	%fd3, %f194;
	st.local.f64 	[%rd54], %fd3;
	mov.u64 	%rd55, $str;
	cvta.global.u64 	%rd56, %rd55;
	{ // callseq 0, 0
	.param .b64 param0;
	st.param.b64 	[param0], %rd56;
	.param .b64 param1;
	st.param.b64 	[param1], %rd53;
	.param .b32 retval0;
	call.uni (retval0), 
	vprintf, 
	(
	param0, 
	param1
	);
	ld.param.b32 	%r90, [retval0];
	} // callseq 0
	ret;

}


// ===== COMPILED SASS (sm_100) =====

	.target	sm_100

	.elftype	@"ET_EXEC"


//--------------------- .note.nv.tkinfo           --------------------------
	.section	.note.nv.tkinfo,"",@"SHT_NOTE"
	.sectionflags	@"SHF_NOTE_NV_TKINFO"
	.tkinfo
        /*0018*/ 	.word	0x00000002
        /*0030*/ 	.string	""
        /*0030*/ 	.string	"ptxas"
        /*0030*/ 	.string	"Cuda compilation tools, release 13.0, V13.0.88"
        /*0030*/ 	.string	"Build cuda_13.0.r13.0/compiler.36424714_0"
        /*0030*/ 	.string	"-arch sm_100 -m 64 "



//--------------------- .note.nv.cuinfo           --------------------------
	.section	.note.nv.cuinfo,"",@"SHT_NOTE"
	.sectionflags	@"SHF_NOTE_NV_CUINFO"
        /*0018*/ 	.short	0x0002
        /*001a*/ 	.short	0x0064
        /*001c*/ 	.short	0x0082
	.zero		2


//--------------------- .nv.info                  --------------------------
	.section	.nv.info,"",@"SHT_CUDA_INFO"
	.align	4


	//----- nvinfo : EIATTR_REGCOUNT
	.align		4
        /*0000*/ 	.byte	0x04, 0x2f
        /*0002*/ 	.short	(.L_3 - .L_2)
	.align		4
.L_2:
        /*0004*/ 	.word	index@(_Z7computefiiifffffffffPffffS_ffffffffffS_ff)
        /*0008*/ 	.word	0x00000018


	//----- nvinfo : EIATTR_FRAME_SIZE
	.align		4
.L_3:
        /*000c*/ 	.byte	0x04, 0x11
        /*000e*/ 	.short	(.L_5 - .L_4)
	.align		4
.L_4:
        /*0010*/ 	.word	index@($__internal_0_$__cuda_sm3x_div_rn_noftz_f32_slowpath)
        /*0014*/ 	.word	0x00000028


	//----- nvinfo : EIATTR_FRAME_SIZE
	.align		4
.L_5:
        /*0018*/ 	.byte	0x04, 0x11
        /*001a*/ 	.short	(.L_7 - .L_6)
	.align		4
.L_6:
        /*001c*/ 	.word	index@(_Z7computefiiifffffffffPffffS_ffffffffffS_ff)
        /*0020*/ 	.word	0x00000028


	//----- nvinfo : EIATTR_MIN_STACK_SIZE
	.align		4
.L_7:
        /*0024*/ 	.byte	0x04, 0x12
        /*0026*/ 	.short	(.L_9 - .L_8)
	.align		4
.L_8:
        /*0028*/ 	.word	index@(_Z7computefiiifffffffffPffffS_ffffffffffS_ff)
        /*002c*/ 	.word	0x00000028
.L_9:


//--------------------- .nv.compat                --------------------------
	.section	.nv.compat,"",@"SHT_CUDA_COMPAT_INFO"
	.align	4
        /*0000*/ 	.byte	0x02, 0x09, 0x00, 0x00, 0x02, 0x02, 0x01, 0x00, 0x02, 0x05, 0x05, 0x00, 0x03, 0x07, 0x01, 0x01
        /*0010*/ 	.byte	0x02, 0x03, 0x00, 0x00, 0x02, 0x06, 0x01, 0x00, 0x04, 0x0b, 0x08, 0x00, 0x01, 0x00, 0x00, 0x00
        /*0020*/ 	.byte	0x00, 0x00, 0x00, 0x00


//--------------------- .nv.info._Z7computefiiifffffffffPffffS_ffffffffffS_ff --------------------------
	.section	.nv.info._Z7computefiiifffffffffPffffS_ffffffffffS_ff,"",@"SHT_CUDA_INFO"
	.sectionflags	@""
	.align	4


	//----- nvinfo : EIATTR_CUDA_API_VERSION
	.align		4
        /*0000*/ 	.byte	0x04, 0x37
        /*0002*/ 	.short	(.L_11 - .L_10)
.L_10:
        /*0004*/ 	.word	0x00000082


	//----- nvinfo : EIATTR_KPARAM_INFO
	.align		4
.L_11:
        /*0008*/ 	.byte	0x04, 0x17
        /*000a*/ 	.short	(.L_13 - .L_12)
.L_12:
        /*000c*/ 	.word	0x00000000
        /*0010*/ 	.short	0x001e
        /*0012*/ 	.short	0x008c
        /*0014*/ 	.byte	0x00, 0xf0, 0x11, 0x00


	//----- nvinfo : EIATTR_KPARAM_INFO
	.align		4
.L_13:
        /*0018*/ 	.byte	0x04, 0x17
        /*001a*/ 	.short	(.L_15 - .L_14)
.L_14:
        /*001c*/ 	.word	0x00000000
        /*0020*/ 	.short	0x001d
        /*0022*/ 	.short	0x0088
        /*0024*/ 	.byte	0x00, 0xf0, 0x11, 0x00


	//----- nvinfo : EIATTR_KPARAM_INFO
	.align		4
.L_15:
        /*0028*/ 	.byte	0x04, 0x17
        /*002a*/ 	.short	(.L_17 - .L_16)
.L_16:
        /*002c*/ 	.word	0x00000000
        /*0030*/ 	.short	0x001c
        /*0032*/ 	.short	0x0080
        /*0034*/ 	.byte	0x00, 0xf5, 0x21, 0x00


	//----- nvinfo : EIATTR_KPARAM_INFO
	.align		4
.L_17:
        /*0038*/ 	.byte	0x04, 0x17
        /*003a*/ 	.short	(.L_19 - .L_18)
.L_18:
        /*003c*/ 	.word	0x00000000
        /*0040*/ 	.short	0x001b
        /*0042*/ 	.short	0x007c
        /*0044*/ 	.byte	0x00, 0xf0, 0x11, 0x00


	//----- nvinfo : EIATTR_KPARAM_INFO
	.align		4
.L_19:
        /*0048*/ 	.byte	0x04, 0x17
        /*004a*/ 	.short	(.L_21 - .L_20)
.L_20:
        /*004c*/ 	.word	0x00000000
        /*0050*/ 	.short	0x001a
        /*0052*/ 	.short	0x0078
        /*0054*/ 	.byte	0x00, 0xf0, 0x11, 0x00


	//----- nvinfo : EIATTR_KPARAM_INFO
	.align		4
.L_21:
        /*0058*/ 	.byte	0x04, 0x17
        /*005a*/ 	.short	(.L_23 - .L_22)
.L_22:
        /*005c*/ 	.word	0x00000000
        /*0060*/ 	.short	0x0019
        /*0062*/ 	.short	0x0074
        /*0064*/ 	.byte	0x00, 0xf0, 0x11, 0x00


	//----- nvinfo : EIATTR_KPARAM_INFO
	.align		4
.L_23:
        /*0068*/ 	.byte	0x04, 0x17
        /*006a*/ 	.short	(.L_25 - .L_24)
.L_24:
        /*006c*/ 	.word	0x00000000
        /*0070*/ 	.short	0x0018
        /*0072*/ 	.short	0x0070
        /*0074*/ 	.byte	0x00, 0xf0, 0x11, 0x00


	//----- nvinfo : EIATTR_KPARAM_INFO
	.align		4
.L_25:
        /*0078*/ 	.byte	0x04, 0x17
        /*007a*/ 	.short	(.L_27 - .L_26)
.L_26:
        /*007c*/ 	.word	0x00000000
        /*0080*/ 	.short	0x0017
        /*0082*/ 	.short	0x006c
        /*0084*/ 	.byte	0x00, 0xf0, 0x11, 0x00


	//----- nvinfo : EIATTR_KPARAM_INFO
	.align		4
.L_27:
        /*0088*/ 	.byte	0x04, 0x17
        /*008a*/ 	.short	(.L_29 - .L_28)
.L_28:
        /*008c*/ 	.word	0x00000000
        /*0090*/ 	.short	0x0016
        /*0092*/ 	.short	0x0068
        /*0094*/ 	.byte	0x00, 0xf0, 0x11, 0x00


	//----- nvinfo : EIATTR_KPARAM_INFO
	.align		4
.L_29:
        /*0098*/ 	.byte	0x04, 0x17
        /*009a*/ 	.short	(.L_31 - .L_30)
.L_30:
        /*009c*/ 	.word	0x00000000
        /*00a0*/ 	.short	0x0015
        /*00a2*/ 	.short	0x0064
        /*00a4*/ 	.byte	0x00, 0xf0, 0x11, 0x00


	//----- nvinfo : EIATTR_KPARAM_INFO
	.align		4
.L_31:
        /*00a8*/ 	.byte	0x04, 0x17
        /*00aa*/ 	.short	(.L_33 - .L_32)
.L_32:
        /*00ac*/ 	.word	0x00000000
        /*00b0*/ 	.short	0x0014
        /*00b2*/ 	.short	0x0060
        /*00b4*/ 	.byte	0x00, 0xf0, 0x11, 0x00


	//----- nvinfo : EIATTR_KPARAM_INFO
	.align		4
.L_33:
        /*00b8*/ 	.byte	0x04, 0x17
        /*00ba*/ 	.short	(.L_35 - .L_34)
.L_34:
        /*00bc*/ 	.word	0x00000000
        /*00c0*/ 	.short	0x0013
        /*00c2*/ 	.short	0x005c
        /*00c4*/ 	.byte	0x00, 0xf0, 0x11, 0x00


	//----- nvinfo : EIATTR_KPARAM_INFO
	.align		4
.L_35:
        /*00c8*/ 	.byte	0x04, 0x17
        /*00ca*/ 	.short	(.L_37 - .L_36)
.L_36:
        /*00cc*/ 	.word	0x00000000
        /*00d0*/ 	.short	0x0012
        /*00d2*/ 	.short	0x0058
        /*00d4*/ 	.byte	0x00, 0xf0, 0x11, 0x00


	//----- nvinfo : EIATTR_KPARAM_INFO
	.align		4
.L_37:
        /*00d8*/ 	.byte	0x04, 0x17
        /*00da*/ 	.short	(.L_39 - .L_38)
.L_38:
        /*00dc*/ 	.word	0x00000000
        /*00e0*/ 	.short	0x0011
        /*00e2*/ 	.short	0x0050
        /*00e4*/ 	.byte	0x00, 0xf5, 0x21, 0x00


	//----- nvinfo : EIATTR_KPARAM_INFO
	.align		4
.L_39:
        /*00e8*/ 	.byte	0x04, 0x17
        /*00ea*/ 	.short	(.L_41 - .L_40)
.L_40:
        /*00ec*/ 	.word	0x00000000
        /*00f0*/ 	.short	0x0010
        /*00f2*/ 	.short	0x0048
        /*00f4*/ 	.byte	0x00, 0xf0, 0x11, 0x00


	//----- nvinfo : EIATTR_KPARAM_INFO
	.align		4
.L_41:
        /*00f8*/ 	.byte	0x04, 0x17
        /*00fa*/ 	.short	(.L_43 - .L_42)
.L_42:
        /*00fc*/ 	.word	0x00000000
        /*0100*/ 	.short	0x000f
        /*0102*/ 	.short	0x0044
        /*0104*/ 	.byte	0x00, 0xf0, 0x11, 0x00


	//----- nvinfo : EIATTR_KPARAM_INFO
	.align		4
.L_43:
        /*0108*/ 	.byte	0x04, 0x17
        /*010a*/ 	.short	(.L_45 - .L_44)
.L_44:
        /*010c*/ 	.word	0x00000000
        /*0110*/ 	.short	0x000e
        /*0112*/ 	.short	0x0040
        /*0114*/ 	.byte	0x00, 0xf0, 0x11, 0x00


	//----- nvinfo : EIATTR_KPARAM_INFO
	.align		4
.L_45:
        /*0118*/ 	.byte	0x04, 0x17
        /*011a*/ 	.short	(.L_47 - .L_46)
.L_46:
        /*011c*/ 	.word	0x00000000
        /*0120*/ 	.short	0x000d
        /*0122*/ 	.short	0x0038
        /*0124*/ 	.byte	0x00, 0xf5, 0x21, 0x00


	//----- nvinfo : EIATTR_KPARAM_INFO
	.align		4
.L_47:
        /*0128*/ 	.byte	0x04, 0x17
        /*012a*/ 	.short	(.L_49 - .L_48)
.L_48:
        /*012c*/ 	.word	0x00000000
        /*0130*/ 	.short	0x000c
        /*0132*/ 	.short	0x0030
        /*0134*/ 	.byte	0x00, 0xf0, 0x11, 0x00


	//----- nvinfo : EIATTR_KPARAM_INFO
	.align		4
.L_49:
        /*0138*/ 	.byte	0x04, 0x17
        /*013a*/ 	.short	(.L_51 - .L_50)
.L_50:
        /*013c*/ 	.word	0x00000000
        /*0140*/ 	.short	0x000b
        /*0142*/ 	.short	0x002c
        /*0144*/ 	.byte	0x00, 0xf0, 0x11, 0x00


	//----- nvinfo : EIATTR_KPARAM_INFO
	.align		4
.L_51:
        /*0148*/ 	.byte	0x04, 0x17
        /*014a*/ 	.short	(.L_53 - .L_52)
.L_52:
        /*014c*/ 	.word	0x00000000
        /*0150*/ 	.short	0x000a
        /*0152*/ 	.short	0x0028
        /*0154*/ 	.byte	0x00, 0xf0, 0x11, 0x00


	//----- nvinfo : EIATTR_KPARAM_INFO
	.align		4
.L_53:
        /*0158*/ 	.byte	0x04, 0x17
        /*015a*/ 	.short	(.L_55 - .L_54)
.L_54:
        /*015c*/ 	.word	0x00000000
        /*0160*/ 	.short	0x0009
        /*0162*/ 	.short	0x0024
        /*0164*/ 	.byte	0x00, 0xf0, 0x11, 0x00


	//----- nvinfo : EIATTR_KPARAM_INFO
	.align		4
.L_55:
        /*0168*/ 	.byte	0x04, 0x17
        /*016a*/ 	.short	(.L_57 - .L_56)
.L_56:
        /*016c*/ 	.word	0x00000000
        /*0170*/ 	.short	0x0008
        /*0172*/ 	.short	0x0020
        /*0174*/ 	.byte	0x00, 0xf0, 0x11, 0x00


	//----- nvinfo : EIATTR_KPARAM_INFO
	.align		4
.L_57:
        /*0178*/ 	.byte	0x04, 0x17
        /*017a*/ 	.short	(.L_59 - .L_58)
.L_58:
        /*017c*/ 	.word	0x00000000
        /*0180*/ 	.short	0x0007
        /*0182*/ 	.short	0x001c
        /*0184*/ 	.byte	0x00, 0xf0, 0x11, 0x00


	//----- nvinfo : EIATTR_KPARAM_INFO
	.align		4
.L_59:
        /*0188*/ 	.byte	0x04, 0x17
        /*018a*/ 	.short	(.L_61 - .L_60)
.L_60:
        /*018c*/ 	.word	0x00000000
        /*0190*/ 	.short	0x0006
        /*0192*/ 	.short	0x0018
        /*0194*/ 	.byte	0x00, 0xf0, 0x11, 0x00


	//----- nvinfo : EIATTR_KPARAM_INFO
	.align		4
.L_61:
        /*0198*/ 	.byte	0x04, 0x17
        /*019a*/ 	.short	(.L_63 - .L_62)
.L_62:
        /*019c*/ 	.word	0x00000000
        /*01a0*/ 	.short	0x0005
        /*01a2*/ 	.short	0x0014
        /*01a4*/ 	.byte	0x00, 0xf0, 0x11, 0x00


	//----- nvinfo : EIATTR_KPARAM_INFO
	.align		4
.L_63:
        /*01a8*/ 	.byte	0x04, 0x17
        /*01aa*/ 	.short	(.L_65 - .L_64)
.L_64:
        /*01ac*/ 	.word	0x00000000
        /*01b0*/ 	.short	0x0004
        /*01b2*/ 	.short	0x0010
        /*01b4*/ 	.byte	0x00, 0xf0, 0x11, 0x00


	//----- nvinfo : EIATTR_KPARAM_INFO
	.align		4
.L_65:
        /*01b8*/ 	.byte	0x04, 0x17
        /*01ba*/ 	.short	(.L_67 - .L_66)
.L_66:
        /*01bc*/ 	.word	0x00000000
        /*01c0*/ 	.short	0x0003
        /*01c2*/ 	.short	0x000c
        /*01c4*/ 	.byte	0x00, 0xf0, 0x11, 0x00


	//----- nvinfo : EIATTR_KPARAM_INFO
	.align		4
.L_67:
        /*01c8*/ 	.byte	0x04, 0x17
        /*01ca*/ 	.short	(.L_69 - .L_68)
.L_68:
        /*01cc*/ 	.word	0x00000000
        /*01d0*/ 	.short	0x0002
        /*01d2*/ 	.short	0x0008
        /*01d4*/ 	.byte	0x00, 0xf0, 0x11, 0x00


	//----- nvinfo : EIATTR_KPARAM_INFO
	.align		4
.L_69:
        /*01d8*/ 	.byte	0x04, 0x17
        /*01da*/ 	.short	(.L_71 - .L_70)
.L_70:
        /*01dc*/ 	.word	0x00000000
        /*01e0*/ 	.short	0x0001
        /*01e2*/ 	.short	0x0004
        /*01e4*/ 	.byte	0x00, 0xf0, 0x11, 0x00


	//----- nvinfo : EIATTR_KPARAM_INFO
	.align		4
.L_71:
        /*01e8*/ 	.byte	0x04, 0x17
        /*01ea*/ 	.short	(.L_73 - .L_72)
.L_72:
        /*01ec*/ 	.word	0x00000000
        /*01f0*/ 	.short	0x0000
        /*01f2*/ 	.short	0x0000
        /*01f4*/ 	.byte	0x00, 0xf0, 0x11, 0x00


	//----- nvinfo : EIATTR_SPARSE_MMA_MASK
	.align		4
.L_73:
        /*01f8*/ 	.byte	0x03, 0x50
        /*01fa*/ 	.short	0x0000


	//----- nvinfo : EIATTR_MAXREG_COUNT
	.align		4
        /*01fc*/ 	.byte	0x03, 0x1b
        /*01fe*/ 	.short	0x00ff


	//----- nvinfo : EIATTR_EXTERNS
	.align		4
        /*0200*/ 	.byte	0x04, 0x0f
        /*0202*/ 	.short	(.L_75 - .L_74)


	//   ....[0]....
	.align		4
.L_74:
        /*0204*/ 	.word	index@(vprintf)


	//----- nvinfo : EIATTR_MERCURY_ISA_VERSION
	.align		4
.L_75:
        /*0208*/ 	.byte	0x03, 0x5f
        /*020a*/ 	.short	0x0101


	//----- nvinfo : EIATTR_VRC_CTA_INIT_COUNT
	.align		4
        /*020c*/ 	.byte	0x02, 0x4a
	.zero		1
	.zero		1


	//----- nvinfo : EIATTR_SYSCALL_OFFSETS
	.align		4
        /*0210*/ 	.byte	0x04, 0x46
        /*0212*/ 	.short	(.L_77 - .L_76)


	//   ....[0]....
.L_76:
        /*0214*/ 	.word	0x00002220


	//----- nvinfo : EIATTR_EXIT_INSTR_OFFSETS
	.align		4
.L_77:
        /*0218*/ 	.byte	0x04, 0x1c
        /*021a*/ 	.short	(.L_79 - .L_78)


	//   ....[0]....
.L_78:
        /*021c*/ 	.word	0x00002230


	//----- nvinfo : EIATTR_CRS_STACK_SIZE
	.align		4
.L_79:
        /*0220*/ 	.byte	0x04, 0x1e
        /*0222*/ 	.short	(.L_81 - .L_80)
.L_80:
        /*0224*/ 	.word	0x00000000


	//----- nvinfo : EIATTR_CBANK_PARAM_SIZE
	.align		4
.L_81:
        /*0228*/ 	.byte	0x03, 0x19
        /*022a*/ 	.short	0x0090


	//----- nvinfo : EIATTR_PARAM_CBANK
	.align		4
        /*022c*/ 	.byte	0x04, 0x0a
        /*022e*/ 	.short	(.L_83 - .L_82)
	.align		4
.L_82:
        /*0230*/ 	.word	index@(.nv.constant0._Z7computefiiifffffffffPffffS_ffffffffffS_ff)
        /*0234*/ 	.short	0x0380
        /*0236*/ 	.short	0x0090


	//----- nvinfo : EIATTR_SW_WAR
	.align		4
.L_83:
        /*0238*/ 	.byte	0x04, 0x36
        /*023a*/ 	.short	(.L_85 - .L_84)
.L_84:
        /*023c*/ 	.word	0x00000008
.L_85:


//--------------------- .nv.callgraph             --------------------------
	.section	.nv.callgraph,"",@"SHT_CUDA_CALLGRAPH"
	.align	4
	.sectionentsize	8
	.align		4
        /*0000*/ 	.word	0x00000000
	.align		4
        /*0004*/ 	.word	0xffffffff
	.align		4
        /*0008*/ 	.word	index@(_Z7computefiiifffffffffPffffS_ffffffffffS_ff)
	.align		4
        /*000c*/ 	.word	index@(vprintf)
	.align		4
        /*0010*/ 	.word	0x00000000
	.align		4
        /*0014*/ 	.word	0xfffffffe
	.align		4
        /*0018*/ 	.word	0x00000000
	.align		4
        /*001c*/ 	.word	0xfffffffd
	.align		4
        /*0020*/ 	.word	0x00000000
	.align		4
        /*0024*/ 	.word	0xfffffffc


//--------------------- .nv.constant4             --------------------------
	.section	.nv.constant4,"a",@progbits
	.align	8
	.align		8
.nv.constant4:
        /*0000*/ 	.dword	vprintf
	.align		8
        /*0008*/ 	.dword	$str
	.align		8
        /*0010*/ 	.dword	__cudart_i2opi_f


//--------------------- .text._Z7computefiiifffffffffPffffS_ffffffffffS_ff --------------------------
	.section	.text._Z7computefiiifffffffffPffffS_ffffffffffS_ff,"ax",@progbits
	.align	128
        .global         _Z7computefiiifffffffffPffffS_ffffffffffS_ff
        .type           _Z7computefiiifffffffffPffffS_ffffffffffS_ff,@function
        .size           _Z7computefiiifffffffffPffffS_ffffffffffS_ff,(.L_x_46 - _Z7computefiiifffffffffPffffS_ffffffffffS_ff)
        .other          _Z7computefiiifffffffffPffffS_ffffffffffS_ff,@"STO_CUDA_ENTRY STV_DEFAULT"
_Z7computefiiifffffffffPffffS_ffffffffffS_ff:
.text._Z7computefiiifffffffffPffffS_ffffffffffS_ff:
[----:B------:R-:W0:Y:S08]  /*0000*/  LDC R1, c[0x0][0x37c] ;  /* 0x0000df00ff017b82 */ /* 0x000e300000000800 */
[----:B------:R-:W1:Y:S01]  /*0010*/  LDC.64 R2, c[0x0][0x3a0] ;  /* 0x0000e800ff027b82 */ /* 0x000e620000000a00 */
[----:B------:R-:W-:Y:S01]  /*0020*/  HFMA2 R6, -RZ, RZ, 1.125, -9232 ;  /* 0x3c80f082ff067431 */ /* 0x000fe200000001ff */
[----:B------:R-:W-:Y:S01]  /*0030*/  MOV R4, 0x3f800000 ;  /* 0x3f80000000047802 */ /* 0x000fe20000000f00 */
[----:B------:R-:W2:Y:S01]  /*0040*/  LDCU UR4, c[0x0][0x39c] ;  /* 0x00007380ff0477ac */ /* 0x000ea20008000800 */
[----:B0-----:R-:W-:Y:S01]  /*0050*/  IADD3 R1, PT, PT, R1, -0x28, RZ ;  /* 0xffffffd801017810 */ /* 0x001fe20007ffe0ff */
[----:B------:R-:W0:Y:S01]  /*0060*/  LDCU UR5, c[0x0][0x380] ;  /* 0x00007000ff0577ac */ /* 0x000e220008000800 */
[----:B------:R-:W3:Y:S01]  /*0070*/  LDCU UR11, c[0x0][0x2fc] ;  /* 0x00005f80ff0b77ac */ /* 0x000ee20008000800 */
[----:B-1----:R-:W-:-:S04]  /*0080*/  FADD R2, R2, -R3 ;  /* 0x8000000302027221 */ /* 0x002fc80000000000 */
[C---:B------:R-:W-:Y:S01]  /*0090*/  FMUL R0, |R2|.reuse, 2.8853900432586669922 ;  /* 0x4038aa3b02007820 */ /* 0x040fe20000400200 */
[C---:B------:R-:W-:Y:S01]  /*00a0*/  FMUL R7, R2.reuse, R2 ;  /* 0x0000000202077220 */ /* 0x040fe20000400000 */
[C---:B------:R-:W-:Y:S02]  /*00b0*/  FSETP.GE.AND P1, PT, |R2|.reuse, 0.60000002384185791016, PT ;  /* 0x3f19999a0200780b */ /* 0x040fe40003f26200 */
[----:B------:R-:W-:Y:S01]  /*00c0*/  FSETP.GE.AND P0, PT, |R2|, 9.010913848876953125, PT ;  /* 0x41102cb40200780b */ /* 0x000fe20003f06200 */
[C---:B------:R-:W-:Y:S01]  /*00d0*/  FFMA R6, R7.reuse, R6, -0.052303962409496307373 ;  /* 0xbd563cae07067423 */ /* 0x040fe20000000006 */
[----:B------:R-:W1:Y:S03]  /*00e0*/  MUFU.EX2 R0, R0 ;  /* 0x0000000000007308 */ /* 0x000e660000000800 */
[----:B------:R-:W-:Y:S01]  /*00f0*/  FFMA R6, R7, R6, 0.1331529766321182251 ;  /* 0x3e08594107067423 */ /* 0x000fe20000000006 */
[----:B-1----:R-:W-:-:S03]  /*0100*/  FADD R3, R0, 1 ;  /* 0x3f80000000037421 */ /* 0x002fc60000000000 */
[C---:B------:R-:W-:Y:S02]  /*0110*/  FFMA R0, R7.reuse, R6, -0.33332768082618713379 ;  /* 0xbeaaa9ed07007423 */ /* 0x040fe40000000006 */
[----:B------:R-:W1:Y:S02]  /*0120*/  LDC R6, c[0x0][0x2f8] ;  /* 0x0000be00ff067b82 */ /* 0x000e640000000800 */
[----:B------:R-:W-:Y:S01]  /*0130*/  FFMA R7, R7, R0, RZ ;  /* 0x0000000007077223 */ /* 0x000fe200000000ff */
[----:B------:R-:W4:Y:S02]  /*0140*/  MUFU.RCP R3, R3 ;  /* 0x0000000300037308 */ /* 0x000f240000001000 */
[----:B----4-:R-:W-:-:S05]  /*0150*/  FFMA R4, R3, -2, R4 ;  /* 0xc000000003047823 */ /* 0x010fca0000000004 */
[----:B------:R-:W-:Y:S01]  /*0160*/  FSEL R5, R4, 1, !P0 ;  /* 0x3f80000004057808 */ /* 0x000fe20004000000 */
[----:B--2---:R-:W-:-:S03]  /*0170*/  IMAD.U32 R4, RZ, RZ, UR4 ;  /* 0x00000004ff047e24 */ /* 0x004fc6000f8e00ff */
[--C-:B------:R-:W-:Y:S01]  /*0180*/  LOP3.LUT R3, R5, 0x80000000, R2.reuse, 0xb8, !PT ;  /* 0x8000000005037812 */ /* 0x100fe200078eb802 */
[----:B------:R-:W-:-:S04]  /*0190*/  @!P1 FFMA R3, R2, R7, R2 ;  /* 0x0000000702039223 */ /* 0x000fc80000000002 */
[----:B------:R-:W2:Y:S08]  /*01a0*/  MUFU.RCP R0, R3 ;  /* 0x0000000300007308 */ /* 0x000eb00000001000 */
[----:B------:R-:W4:Y:S01]  /*01b0*/  FCHK P0, R4, R3 ;  /* 0x0000000304007302 */ /* 0x000f220000000000 */
[----:B--2---:R-:W-:-:S04]  /*01c0*/  FFMA R5, -R3, R0, 1 ;  /* 0x3f80000003057423 */ /* 0x004fc80000000100 */
[----:B------:R-:W-:-:S04]  /*01d0*/  FFMA R0, R0, R5, R0 ;  /* 0x0000000500007223 */ /* 0x000fc80000000000 */
[----:B------:R-:W-:-:S04]  /*01e0*/  FFMA R2, R0, UR4, RZ ;  /* 0x0000000400027c23 */ /* 0x000fc800080000ff */
[----:B------:R-:W-:-:S04]  /*01f0*/  FFMA R5, -R3, R2, UR4 ;  /* 0x0000000403057e23 */ /* 0x000fc80008000102 */
[----:B------:R-:W-:Y:S01]  /*0200*/  FFMA R7, R0, R5, R2 ;  /* 0x0000000500077223 */ /* 0x000fe20000000002 */
[----:B0-----:R-:W-:Y:S01]  /*0210*/  MOV R0, UR5 ;  /* 0x0000000500007c02 */ /* 0x001fe20008000f00 */
[----:B-1-34-:R-:W-:Y:S06]  /*0220*/  @!P0 BRA `(.L_x_0) ;  /* 0x0000000000148947 */ /* 0x01afec0003800000 */
[----:B------:R-:W0:Y:S01]  /*0230*/  LDCU UR4, c[0x0][0x39c] ;  /* 0x00007380ff0477ac */ /* 0x000e220008000800 */
[----:B------:R-:W-:Y:S02]  /*0240*/  MOV R8, 0x270 ;  /* 0x0000027000087802 */ /* 0x000fe40000000f00 */
[----:B0-----:R-:W-:-:S07]  /*0250*/  MOV R2, UR4 ;  /* 0x0000000400027c02 */ /* 0x001fce0008000f00 */
[----:B------:R-:W-:Y:S05]  /*0260*/  CALL.REL.NOINC `($__internal_0_$__cuda_sm3x_div_rn_noftz_f32_slowpath) ;  /* 0x0000001c00f47944 */ /* 0x000fea0003c00000 */
[----:B------:R-:W-:-:S07]  /*0270*/  IMAD.MOV.U32 R7, RZ, RZ, R2 ;  /* 0x000000ffff077224 */ /* 0x000fce00078e0002 */
.L_x_0:
[----:B------:R-:W-:Y:S01]  /*0280*/  FMUL R7, R7, -1.27840002213150720000e+17 ;  /* 0xdbe316e707077820 */ /* 0x000fe20000400000 */
[----:B------:R-:W0:Y:S01]  /*0290*/  LDCU.64 UR8, c[0x0][0x358] ;  /* 0x00006b00ff0877ac */ /* 0x000e220008000a00 */
[----:B------:R-:W-:Y:S02]  /*02a0*/  BSSY.RECONVERGENT B0, `(.L_x_1) ;  /* 0x0000040000007945 */ /* 0x000fe40003800200 */
[C---:B------:R-:W-:Y:S01]  /*02b0*/  FMUL R2, R7.reuse, 0.63661974668502807617 ;  /* 0x3f22f98307027820 */ /* 0x040fe20000400000 */
[----:B------:R-:W-:-:S05]  /*02c0*/  FSETP.GE.AND P0, PT, |R7|, 105615, PT ;  /* 0x47ce47800700780b */ /* 0x000fca0003f06200 */
[----:B------:R-:W1:Y:S02]  /*02d0*/  F2I.NTZ R2, R2 ;  /* 0x0000000200027305 */ /* 0x000e640000203100 */
[----:B-1----:R-:W-:-:S05]  /*02e0*/  I2FP.F32.S32 R4, R2 ;  /* 0x0000000200047245 */ /* 0x002fca0000201400 */
[----:B------:R-:W-:-:S04]  /*02f0*/  FFMA R3, R4, -1.5707962512969970703, R7 ;  /* 0xbfc90fda04037823 */ /* 0x000fc80000000007 */
[----:B------:R-:W-:-:S04]  /*0300*/  FFMA R3, R4, -7.5497894158615963534e-08, R3 ;  /* 0xb3a2216804037823 */ /* 0x000fc80000000003 */
[----:B------:R-:W-:Y:S01]  /*0310*/  FFMA R3, R4, -5.3903029534742383927e-15, R3 ;  /* 0xa7c234c504037823 */ /* 0x000fe20000000003 */
[----:B0-----:R-:W-:Y:S06]  /*0320*/  @!P0 BRA `(.L_x_2) ;  /* 0x0000000000dc8947 */ /* 0x001fec0003800000 */
[----:B------:R-:W-:-:S13]  /*0330*/  FSETP.NEU.AND P0, PT, |R7|, +INF , PT ;  /* 0x7f8000000700780b */ /* 0x000fda0003f0d200 */
[----:B------:R-:W-:Y:S01]  /*0340*/  @!P0 FMUL R3, RZ, R7 ;  /* 0x00000007ff038220 */ /* 0x000fe20000400000 */
[----:B------:R-:W-:Y:S01]  /*0350*/  @!P0 MOV R2, RZ ;  /* 0x000000ff00028202 */ /* 0x000fe20000000f00 */
[----:B------:R-:W-:Y:S06]  /*0360*/  @!P0 BRA `(.L_x_2) ;  /* 0x0000000000cc8947 */ /* 0x000fec0003800000 */
[----:B------:R-:W-:Y:S01]  /*0370*/  SHF.L.U32 R3, R7, 0x8, RZ ;  /* 0x0000000807037819 */ /* 0x000fe200000006ff */
[----:B------:R-:W-:Y:S01]  /*0380*/  IMAD.MOV.U32 R8, RZ, RZ, RZ ;  /* 0x000000ffff087224 */ /* 0x000fe200078e00ff */
[----:B------:R-:W-:Y:S01]  /*0390*/  MOV R2, R1 ;  /* 0x0000000100027202 */ /* 0x000fe20000000f00 */
[----:B------:R-:W0:Y:S01]  /*03a0*/  LDCU.64 UR6, c[0x4][0x10] ;  /* 0x01000200ff0677ac */ /* 0x000e220008000a00 */
[----:B------:R-:W-:Y:S01]  /*03b0*/  LOP3.LUT R9, R3, 0x80000000, RZ, 0xfc, !PT ;  /* 0x8000000003097812 */ /* 0x000fe200078efcff */
[----:B------:R-:W-:Y:S01]  /*03c0*/  UMOV UR5, URZ ;  /* 0x000000ff00057c82 */ /* 0x000fe20008000000 */
[----:B------:R-:W-:-:S05]  /*03d0*/  UMOV UR4, URZ ;  /* 0x000000ff00047c82 */ /* 0x000fca0008000000 */
.L_x_3:
[----:B0-----:R-:W-:Y:S02]  /*03e0*/  MOV R10, UR6 ;  /* 0x00000006000a7c02 */ /* 0x001fe40008000f00 */
[----:B------:R-:W-:-:S05]  /*03f0*/  MOV R11, UR7 ;  /* 0x00000007000b7c02 */ /* 0x000fca0008000f00 */
[----:B------:R-:W2:Y:S01]  /*0400*/  LDG.E.CONSTANT R4, desc[UR8][R10.64] ;  /* 0x000000080a047981 */ /* 0x000ea2000c1e9900 */
[----:B------:R-:W-:Y:S02]  /*0410*/  UIADD3 UR6, UP0, UPT, UR6, 0x4, URZ ;  /* 0x0000000406067890 */ /* 0x000fe4000ff1e0ff */
[----:B------:R-:W-:Y:S02]  /*0420*/  UIADD3 UR4, UPT, UPT, UR4, 0x1, URZ ;  /* 0x0000000104047890 */ /* 0x000fe4000fffe0ff */
[----:B------:R-:W-:Y:S02]  /*0430*/  UIADD3.X UR7, UPT, UPT, URZ, UR7, URZ, UP0, !UPT ;  /* 0x00000007ff077290 */ /* 0x000fe400087fe4ff */
[----:B------:R-:W-:Y:S01]  /*0440*/  UISETP.NE.AND UP0, UPT, UR4, 0x6, UPT ;  /* 0x000000060400788c */ /* 0x000fe2000bf05270 */
[----:B--2---:R-:W-:-:S03]  /*0450*/  IMAD.WIDE.U32 R4, R4, R9, RZ ;  /* 0x0000000904047225 */ /* 0x004fc600078e00ff */
[----:B------:R-:W-:-:S04]  /*0460*/  IADD3 R3, P0, PT, R4, R8, RZ ;  /* 0x0000000804037210 */ /* 0x000fc80007f1e0ff */
[----:B------:R-:W-:Y:S01]  /*0470*/  IADD3.X R8, PT, PT, R5, UR5, RZ, P0, !PT ;  /* 0x0000000505087c10 */ /* 0x000fe200087fe4ff */
[----:B------:R0:W-:Y:S02]  /*0480*/  STL [R2], R3 ;  /* 0x0000000302007387 */ /* 0x0001e40000100800 */
[----:B0-----:R-:W-:Y:S01]  /*0490*/  VIADD R2, R2, 0x4 ;  /* 0x0000000402027836 */ /* 0x001fe20000000000 */
[----:B------:R-:W-:Y:S06]  /*04a0*/  BRA.U UP0, `(.L_x_3) ;  /* 0xfffffffd00cc7547 */ /* 0x000fec000b83ffff */
[----:B------:R-:W-:Y:S01]  /*04b0*/  SHF.R.U32.HI R5, RZ, 0x17, R7 ;  /* 0x00000017ff057819 */ /* 0x000fe20000011607 */
[----:B------:R0:W-:Y:S03]  /*04c0*/  STL [R1+0x18], R8 ;  /* 0x0000180801007387 */ /* 0x0001e60000100800 */
[C---:B------:R-:W-:Y:S02]  /*04d0*/  LOP3.LUT R2, R5.reuse, 0xe0, RZ, 0xc0, !PT ;  /* 0x000000e005027812 */ /* 0x040fe400078ec0ff */
[----:B------:R-:W-:Y:S02]  /*04e0*/  LOP3.LUT P0, RZ, R5, 0x1f, RZ, 0xc0, !PT ;  /* 0x0000001f05ff7812 */ /* 0x000fe4000780c0ff */
[----:B------:R-:W-:-:S04]  /*04f0*/  IADD3 R2, PT, PT, R2, -0x80, RZ ;  /* 0xffffff8002027810 */ /* 0x000fc80007ffe0ff */
[----:B------:R-:W-:-:S05]  /*0500*/  SHF.R.U32.HI R2, RZ, 0x5, R2 ;  /* 0x00000005ff027819 */ /* 0x000fca0000011602 */
[----:B------:R-:W-:-:S05]  /*0510*/  IMAD R9, R2, -0x4, R1 ;  /* 0xfffffffc02097824 */ /* 0x000fca00078e0201 */
[----:B------:R-:W2:Y:S04]  /*0520*/  LDL R2, [R9+0x18] ;  /* 0x0000180009027983 */ /* 0x000ea80000100800 */
[----:B------:R-:W2:Y:S04]  /*0530*/  LDL R3, [R9+0x14] ;  /* 0x0000140009037983 */ /* 0x000ea80000100800 */
[----:B------:R-:W3:Y:S01]  /*0540*/  @P0 LDL R4, [R9+0x10] ;  /* 0x0000100009040983 */ /* 0x000ee20000100800 */
[----:B------:R-:W-:Y:S01]  /*0550*/  LOP3.LUT R5, R5, 0x1f, RZ, 0xc0, !PT ;  /* 0x0000001f05057812 */ /* 0x000fe200078ec0ff */
[----:B------:R-:W-:Y:S01]  /*0560*/  UMOV UR4, 0x54442d19 ;  /* 0x54442d1900047882 */ /* 0x000fe20000000000 */
[----:B------:R-:W-:-:S02]  /*0570*/  UMOV UR5, 0x3bf921fb ;  /* 0x3bf921fb00057882 */ /* 0x000fc40000000000 */
[-C--:B--2---:R-:W-:Y:S02]  /*0580*/  @P0 SHF.L.W.U32.HI R2, R3, R5.reuse, R2 ;  /* 0x0000000503020219 */ /* 0x084fe40000010e02 */
[----:B---3--:R-:W-:Y:S02]  /*0590*/  @P0 SHF.L.W.U32.HI R3, R4, R5, R3 ;  /* 0x0000000504030219 */ /* 0x008fe40000010e03 */
[----:B------:R-:W-:Y:S02]  /*05a0*/  ISETP.GE.AND P0, PT, R7, RZ, PT ;  /* 0x000000ff0700720c */ /* 0x000fe40003f06270 */
[C---:B------:R-:W-:Y:S02]  /*05b0*/  SHF.L.W.U32.HI R4, R3.reuse, 0x2, R2 ;  /* 0x0000000203047819 */ /* 0x040fe40000010e02 */
[----:B------:R-:W-:Y:S02]  /*05c0*/  SHF.L.U32 R3, R3, 0x2, RZ ;  /* 0x0000000203037819 */ /* 0x000fe400000006ff */
[----:B------:R-:W-:-:S02]  /*05d0*/  SHF.R.S32.HI R5, RZ, 0x1f, R4 ;  /* 0x0000001fff057819 */ /* 0x000fc40000011404 */
[C---:B------:R-:W-:Y:S02]  /*05e0*/  LOP3.LUT R7, R4.reuse, R7, RZ, 0x3c, !PT ;  /* 0x0000000704077212 */ /* 0x040fe400078e3cff */
[C---:B------:R-:W-:Y:S02]  /*05f0*/  LOP3.LUT R10, R5.reuse, R3, RZ, 0x3c, !PT ;  /* 0x00000003050a7212 */ /* 0x040fe400078e3cff */
[----:B------:R-:W-:Y:S02]  /*0600*/  LOP3.LUT R11, R5, R4, RZ, 0x3c, !PT ;  /* 0x00000004050b7212 */ /* 0x000fe400078e3cff */
[----:B------:R-:W-:Y:S02]  /*0610*/  SHF.R.U32.HI R3, RZ, 0x1e, R2 ;  /* 0x0000001eff037819 */ /* 0x000fe40000011602 */
[----:B------:R-:W-:Y:S02]  /*0620*/  ISETP.GE.AND P1, PT, R7, RZ, PT ;  /* 0x000000ff0700720c */ /* 0x000fe40003f26270 */
[----:B------:R-:W0:Y:S01]  /*0630*/  I2F.F64.S64 R10, R10 ;  /* 0x0000000a000a7312 */ /* 0x000e220000301c00 */
[----:B------:R-:W-:-:S04]  /*0640*/  LEA.HI R2, R4, R3, RZ, 0x1 ;  /* 0x0000000304027211 */ /* 0x000fc800078f08ff */
[----:B------:R-:W-:-:S05]  /*0650*/  IADD3 R3, PT, PT, -R2, RZ, RZ ;  /* 0x000000ff02037210 */ /* 0x000fca0007ffe1ff */
[----:B------:R-:W-:Y:S01]  /*0660*/  @!P0 IMAD.MOV.U32 R2, RZ, RZ, R3 ;  /* 0x000000ffff028224 */ /* 0x000fe200078e0003 */
[----:B0-----:R-:W-:-:S10]  /*0670*/  DMUL R8, R10, UR4 ;  /* 0x000000040a087c28 */ /* 0x001fd40008000000 */
[----:B------:R-:W0:Y:S02]  /*0680*/  F2F.F32.F64 R8, R8 ;  /* 0x0000000800087310 */ /* 0x000e240000301000 */
[----:B0-----:R-:W-:-:S07]  /*0690*/  FSEL R3, -R8, R8, !P1 ;  /* 0x0000000808037208 */ /* 0x001fce0004800100 */
.L_x_2:
[----:B------:R-:W-:Y:S05]  /*06a0*/  BSYNC.RECONVERGENT B0 ;  /* 0x0000000000007941 */ /* 0x000fea0003800200 */
.L_x_1:
[----:B------:R-:W-:Y:S01]  /*06b0*/  MOV R4, 0x37cbac00 ;  /* 0x37cbac0000047802 */ /* 0x000fe20000000f00 */
[----:B------:R-:W-:Y:S02]  /*06c0*/  HFMA2 R8, -RZ, RZ, 1.0078125, -8.98838043212890625e-05 ;  /* 0x3c0885e4ff087431 */ /* 0x000fe400000001ff */
[----:B------:R-:W-:Y:S01]  /*06d0*/  FMUL R5, R3, R3 ;  /* 0x0000000303057220 */ /* 0x000fe20000400000 */
[C---:B------:R-:W-:Y:S01]  /*06e0*/  LOP3.LUT R7, R2.reuse, 0x1, RZ, 0xc0, !PT ;  /* 0x0000000102077812 */ /* 0x040fe200078ec0ff */
[----:B------:R-:W0:Y:S01]  /*06f0*/  LDCU UR4, c[0x0][0x398] ;  /* 0x00007300ff0477ac */ /* 0x000e220008000800 */
[----:B------:R-:W-:Y:S01]  /*0700*/  IADD3 R2, PT, PT, R2, 0x1, RZ ;  /* 0x0000000102027810 */ /* 0x000fe20007ffe0ff */
[----:B------:R-:W-:Y:S01]  /*0710*/  FFMA R4, R5, R4, -0.0013887860113754868507 ;  /* 0xbab607ed05047423 */ /* 0x000fe20000000004 */
[----:B------:R-:W-:Y:S01]  /*0720*/  ISETP.NE.U32.AND P0, PT, R7, 0x1, PT ;  /* 0x000000010700780c */ /* 0x000fe20003f05070 */
[----:B------:R-:W-:Y:S01]  /*0730*/  IMAD.MOV.U32 R7, RZ, RZ, 0x3e2aaaa8 ;  /* 0x3e2aaaa8ff077424 */ /* 0x000fe200078e00ff */
[----:B------:R-:W-:Y:S01]  /*0740*/  LOP3.LUT P1, RZ, R2, 0x2, RZ, 0xc0, !PT ;  /* 0x0000000202ff7812 */ /* 0x000fe2000782c0ff */
[----:B------:R-:W-:Y:S01]  /*0750*/  BSSY.RECONVERGENT B0, `(.L_x_4) ;  /* 0x000001b000007945 */ /* 0x000fe20003800200 */
[----:B------:R-:W-:-:S02]  /*0760*/  FSEL R4, R4, -0.00019574658654164522886, P0 ;  /* 0xb94d415304047808 */ /* 0x000fc40000000000 */
[----:B------:R-:W-:Y:S02]  /*0770*/  FSEL R8, R8, 0.041666727513074874878, !P0 ;  /* 0x3d2aaabb08087808 */ /* 0x000fe40004000000 */
[----:B------:R-:W-:Y:S02]  /*0780*/  FSEL R2, R3, 1, !P0 ;  /* 0x3f80000003027808 */ /* 0x000fe40004000000 */
[----:B------:R-:W-:Y:S01]  /*0790*/  FSEL R7, -R7, -0.4999999701976776123, !P0 ;  /* 0xbeffffff07077808 */ /* 0x000fe20004000100 */
[C---:B------:R-:W-:Y:S02]  /*07a0*/  FFMA R4, R5.reuse, R4, R8 ;  /* 0x0000000405047223 */ /* 0x040fe40000000008 */
[C---:B------:R-:W-:Y:S01]  /*07b0*/  FFMA R3, R5.reuse, R2, RZ ;  /* 0x0000000205037223 */ /* 0x040fe200000000ff */
[----:B------:R-:W1:Y:S01]  /*07c0*/  LDC.64 R8, c[0x0][0x390] ;  /* 0x0000e400ff087b82 */ /* 0x000e620000000a00 */
[----:B------:R-:W-:Y:S01]  /*07d0*/  FFMA R4, R5, R4, R7 ;  /* 0x0000000405047223 */ /* 0x000fe20000000007 */
[----:B0-----:R-:W-:-:S03]  /*07e0*/  MOV R10, UR4 ;  /* 0x00000004000a7c02 */ /* 0x001fc60008000f00 */
[----:B------:R-:W-:-:S04]  /*07f0*/  FFMA R3, R3, R4, R2 ;  /* 0x0000000403037223 */ /* 0x000fc80000000002 */
[----:B------:R-:W-:-:S04]  /*0800*/  @P1 FADD R3, RZ, -R3 ;  /* 0x80000003ff031221 */ /* 0x000fc80000000000 */
[----:B------:R-:W0:Y:S08]  /*0810*/  MUFU.RCP R2, R3 ;  /* 0x0000000300027308 */ /* 0x000e300000001000 */
[----:B------:R-:W2:Y:S01]  /*0820*/  FCHK P0, R10, R3 ;  /* 0x000000030a007302 */ /* 0x000ea20000000000 */
[----:B-1----:R-:W-:-:S04]  /*0830*/  FADD R4, R8, -1.8521999884883479051e-37 ;  /* 0x827c1bc008047421 */ /* 0x002fc80000000000 */
[----:B------:R-:W-:Y:S01]  /*0840*/  FADD R4, R4, R9 ;  /* 0x0000000904047221 */ /* 0x000fe20000000000 */
[----:B0-----:R-:W-:-:S04]  /*0850*/  FFMA R5, -R3, R2, 1 ;  /* 0x3f80000003057423 */ /* 0x001fc80000000102 */
[----:B------:R-:W-:-:S04]  /*0860*/  FFMA R2, R2, R5, R2 ;  /* 0x0000000502027223 */ /* 0x000fc80000000002 */
[----:B------:R-:W-:-:S04]  /*0870*/  FFMA R5, R2, UR4, RZ ;  /* 0x0000000402057c23 */ /* 0x000fc800080000ff */
[----:B------:R-:W-:-:S04]  /*0880*/  FFMA R7, -R3, R5, UR4 ;  /* 0x0000000403077e23 */ /* 0x000fc80008000105 */
[----:B------:R-:W-:Y:S01]  /*0890*/  FFMA R5, R2, R7, R5 ;  /* 0x0000000702057223 */ /* 0x000fe20000000005 */
[----:B--2---:R-:W-:Y:S06]  /*08a0*/  @!P0 BRA `(.L_x_5) ;  /* 0x0000000000148947 */ /* 0x004fec0003800000 */
[----:B------:R-:W0:Y:S01]  /*08b0*/  LDCU UR4, c[0x0][0x398] ;  /* 0x00007300ff0477ac */ /* 0x000e220008000800 */
[----:B------:R-:W-:Y:S02]  /*08c0*/  MOV R8, 0x8f0 ;  /* 0x000008f000087802 */ /* 0x000fe40000000f00 */
[----:B0-----:R-:W-:-:S07]  /*08d0*/  MOV R2, UR4 ;  /* 0x0000000400027c02 */ /* 0x001fce0008000f00 */
[----:B------:R-:W-:Y:S05]  /*08e0*/  CALL.REL.NOINC `($__internal_0_$__cuda_sm3x_div_rn_noftz_f32_slowpath) ;  /* 0x0000001800547944 */ /* 0x000fea0003c00000 */
[----:B------:R-:W-:-:S07]  /*08f0*/  MOV R5, R2 ;  /* 0x0000000200057202 */ /* 0x000fce0000000f00 */
.L_x_5:
[----:B------:R-:W-:Y:S05]  /*0900*/  BSYNC.RECONVERGENT B0 ;  /* 0x0000000000007941 */ /* 0x000fea0003800200 */
.L_x_4:
[----:B------:R-:W0:Y:S01]  /*0910*/  LDCU UR4, c[0x0][0x380] ;  /* 0x00007000ff0477ac */ /* 0x000e220008000800 */
[----:B------:R-:W-:Y:S01]  /*0920*/  FADD R4, -R5, R4 ;  /* 0x0000000405047221 */ /* 0x000fe20000000100 */
[----:B------:R-:W-:Y:S04]  /*0930*/  BSSY.RECONVERGENT B0, `(.L_x_6) ;  /* 0x0000184000007945 */ /* 0x000fe80003800200 */
[----:B0-----:R-:W-:-:S13]  /*0940*/  FSETP.NEU.AND P0, PT, R4, UR4, PT ;  /* 0x0000000404007c0b */ /* 0x001fda000bf0d000 */
[----:B------:R-:W-:Y:S05]  /*0950*/  @P0 BRA `(.L_x_7) ;  /* 0x0000001800040947 */ /* 0x000fea0003800000 */
[----:B------:R-:W0:Y:S01]  /*0960*/  LDC.64 R8, c[0x0][0x3a8] ;  /* 0x0000ea00ff087b82 */ /* 0x000e220000000a00 */
[----:B------:R-:W-:Y:S02]  /*0970*/  HFMA2 R2, -RZ, RZ, 0, 0.0289764404296875 ;  /* 0x0000276bff027431 */ /* 0x000fe400000001ff */
[----:B------:R-:W-:-:S04]  /*0980*/  IMAD.MOV.U32 R3, RZ, RZ, 0x7f800000 ;  /* 0x7f800000ff037424 */ /* 0x000fc800078e00ff */
[----:B------:R-:W-:-:S04]  /*0990*/  FFMA R2, R3, -R2, 1 ;  /* 0x3f80000003027423 */ /* 0x000fc80000000802 */
[----:B------:R-:W-:Y:S01]  /*09a0*/  FFMA R2, R2, R3, +INF ;  /* 0x7f80000002027423 */ /* 0x000fe20000000003 */
[----:B0-----:R-:W0:Y:S03]  /*09b0*/  FCHK P0, R9, 1.4140502803501729063e-41 ;  /* 0x0000276b09007902 */ /* 0x001e260000000000 */
[----:B------:R-:W-:Y:S01]  /*09c0*/  FFMA R4, R2, R9, RZ ;  /* 0x0000000902047223 */ /* 0x000fe200000000ff */
[----:B------:R-:W-:-:S03]  /*09d0*/  FMUL R0, R8, -1.19769995650918227500e+35 ;  /* 0xf9b888ef08007820 */ /* 0x000fc60000400000 */
[----:B------:R-:W-:-:S04]  /*09e0*/  FFMA R3, R4, -1.4140502803501729063e-41, R9 ;  /* 0x8000276b04037823 */ /* 0x000fc80000000009 */
[----:B------:R-:W-:Y:S01]  /*09f0*/  FFMA R2, R2, R3, R4 ;  /* 0x0000000302027223 */ /* 0x000fe20000000004 */
[----:B0-----:R-:W-:Y:S06]  /*0a00*/  @!P0 BRA `(.L_x_8) ;  /* 0x0000000000148947 */ /* 0x001fec0003800000 */
[----:B------:R-:W0:Y:S01]  /*0a10*/  LDCU UR4, c[0x0][0x3ac] ;  /* 0x00007580ff0477ac */ /* 0x000e220008000800 */
[----:B------:R-:W-:Y:S02]  /*0a20*/  MOV R3, 0x276b ;  /* 0x0000276b00037802 */ /* 0x000fe40000000f00 */
[----:B------:R-:W-:Y:S02]  /*0a30*/  MOV R8, 0xa60 ;  /* 0x00000a6000087802 */ /* 0x000fe40000000f00 */
[----:B0-----:R-:W-:-:S07]  /*0a40*/  MOV R2, UR4 ;  /* 0x0000000400027c02 */ /* 0x001fce0008000f00 */
[----:B------:R-:W-:Y:S05]  /*0a50*/  CALL.REL.NOINC `($__internal_0_$__cuda_sm3x_div_rn_noftz_f32_slowpath) ;  /* 0x0000001400f87944 */ /* 0x000fea0003c00000 */
.L_x_8:
[----:B------:R-:W0:Y:S01]  /*0a60*/  LDCU UR4, c[0x0][0x3b0] ;  /* 0x00007600ff0477ac */ /* 0x000e220008000800 */
[----:B------:R-:W-:Y:S01]  /*0a70*/  IMAD.MOV.U32 R5, RZ, RZ, 0x3b2090aa ;  /* 0x3b2090aaff057424 */ /* 0x000fe200078e00ff */
[----:B------:R-:W-:Y:S01]  /*0a80*/  MOV R8, 0x3f6ee581 ;  /* 0x3f6ee58100087802 */ /* 0x000fe20000000f00 */
[----:B------:R-:W-:Y:S01]  /*0a90*/  BSSY.RECONVERGENT B1, `(.L_x_9) ;  /* 0x0000021000017945 */ /* 0x000fe20003800200 */
[----:B0-----:R-:W-:-:S04]  /*0aa0*/  FADD R2, R2, UR4 ;  /* 0x0000000402027e21 */ /* 0x001fc80008000000 */
[----:B------:R-:W0:Y:S01]  /*0ab0*/  MUFU.RCP R3, |R2| ;  /* 0x4000000200037308 */ /* 0x000e220000001000 */
[----:B------:R-:W-:-:S04]  /*0ac0*/  FSETP.GT.AND P0, PT, |R2|, 1, PT ;  /* 0x3f8000000200780b */ /* 0x000fc80003f04200 */
[----:B0-----:R-:W-:-:S05]  /*0ad0*/  FSEL R3, R3, |R2|, P0 ;  /* 0x4000000203037208 */ /* 0x001fca0000000000 */
[----:B------:R-:W-:-:S04]  /*0ae0*/  FMUL R4, R3, R3 ;  /* 0x0000000303047220 */ /* 0x000fc80000400000 */
[----:B------:R-:W-:-:S04]  /*0af0*/  FFMA R5, R4, R5, -0.014396979473531246185 ;  /* 0xbc6be14f04057423 */ /* 0x000fc80000000005 */
[----:B------:R-:W-:-:S04]  /*0b00*/  FFMA R5, R4, R5, 0.039849750697612762451 ;  /* 0x3d23397e04057423 */ /* 0x000fc80000000005 */
[----:B------:R-:W-:-:S04]  /*0b10*/  FFMA R5, R4, R5, -0.072529748082160949707 ;  /* 0xbd948a7a04057423 */ /* 0x000fc80000000005 */
[----:B------:R-:W-:-:S04]  /*0b20*/  FFMA R5, R4, R5, 0.10518480092287063599 ;  /* 0x3dd76b2104057423 */ /* 0x000fc80000000005 */
[----:B------:R-:W-:-:S04]  /*0b30*/  FFMA R5, R4, R5, -0.14171802997589111328 ;  /* 0xbe111e8804057423 */ /* 0x000fc80000000005 */
[----:B------:R-:W-:-:S04]  /*0b40*/  FFMA R5, R4, R5, 0.19988775253295898438 ;  /* 0x3e4caf6004057423 */ /* 0x000fc80000000005 */
[----:B------:R-:W-:-:S04]  /*0b50*/  FFMA R5, R4, R5, -0.33332940936088562012 ;  /* 0xbeaaaa2704057423 */ /* 0x000fc80000000005 */
[----:B------:R-:W-:-:S04]  /*0b60*/  FMUL R4, R4, R5 ;  /* 0x0000000504047220 */ /* 0x000fc80000400000 */
[----:B------:R-:W-:-:S04]  /*0b70*/  FFMA R3, R3, R4, R3 ;  /* 0x0000000403037223 */ /* 0x000fc80000000003 */
[----:B------:R-:W-:Y:S01]  /*0b80*/  @P0 FFMA R3, R8, 1.6832555532455444336, -R3 ;  /* 0x3fd774eb08030823 */ /* 0x000fe20000000803 */
[----:B------:R-:W-:-:S04]  /*0b90*/  FSETP.NAN.AND P0, PT, |R2|, |R2|, PT ;  /* 0x400000020200720b */ /* 0x000fc80003f08200 */
[----:B------:R-:W-:-:S04]  /*0ba0*/  LOP3.LUT R2, R3, 0x80000000, R2, 0xb8, !PT ;  /* 0x8000000003027812 */ /* 0x000fc800078eb802 */
[----:B------:R-:W-:-:S05]  /*0bb0*/  FSEL R2, R2, R3, !P0 ;  /* 0x0000000302027208 */ /* 0x000fca0004000000 */
[----:B------:R-:W-:-:S04]  /*0bc0*/  FMUL R2, R2, 1.2077999977227089867e-36 ;  /* 0x03cd7f1c02027820 */ /* 0x000fc80000400000 */
[----:B------:R-:W-:-:S04]  /*0bd0*/  FMUL R5, R2, 1.9911000284836076377e-35 ;  /* 0x05d3bae602057820 */ /* 0x000fc80000400000 */
[----:B------:R-:W0:Y:S08]  /*0be0*/  MUFU.RCP R2, R5 ;  /* 0x0000000500027308 */ /* 0x000e300000001000 */
[----:B------:R-:W1:Y:S01]  /*0bf0*/  FCHK P0, R0, R5 ;  /* 0x0000000500007302 */ /* 0x000e620000000000 */
[----:B0-----:R-:W-:-:S04]  /*0c00*/  FFMA R3, -R5, R2, 1 ;  /* 0x3f80000005037423 */ /* 0x001fc80000000102 */
[----:B------:R-:W-:-:S04]  /*0c10*/  FFMA R3, R2, R3, R2 ;  /* 0x0000000302037223 */ /* 0x000fc80000000002 */
[----:B------:R-:W-:-:S04]  /*0c20*/  FFMA R2, R0, R3, RZ ;  /* 0x0000000300027223 */ /* 0x000fc800000000ff */
[----:B------:R-:W-:-:S04]  /*0c30*/  FFMA R4, -R5, R2, R0 ;  /* 0x0000000205047223 */ /* 0x000fc80000000100 */
[----:B------:R-:W-:Y:S01]  /*0c40*/  FFMA R2, R3, R4, R2 ;  /* 0x0000000403027223 */ /* 0x000fe20000000002 */
[----:B-1----:R-:W-:Y:S06]  /*0c50*/  @!P0 BRA `(.L_x_10) ;  /* 0x0000000000108947 */ /* 0x002fec0003800000 */
[----:B------:R-:W-:Y:S02]  /*0c60*/  MOV R2, R0 ;  /* 0x0000000000027202 */ /* 0x000fe40000000f00 */
[----:B------:R-:W-:Y:S02]  /*0c70*/  MOV R3, R5 ;  /* 0x0000000500037202 */ /* 0x000fe40000000f00 */
[----:B------:R-:W-:-:S07]  /*0c80*/  MOV R8, 0xca0 ;  /* 0x00000ca000087802 */ /* 0x000fce0000000f00 */
[----:B------:R-:W-:Y:S05]  /*0c90*/  CALL.REL.NOINC `($__internal_0_$__cuda_sm3x_div_rn_noftz_f32_slowpath) ;  /* 0x0000001400687944 */ /* 0x000fea0003c00000 */
.L_x_10:
[----:B------:R-:W-:Y:S05]  /*0ca0*/  BSYNC.RECONVERGENT B1 ;  /* 0x0000000000017941 */ /* 0x000fea0003800200 */
.L_x_9:
[----:B------:R-:W0:Y:S02]  /*0cb0*/  LDCU.64 UR4, c[0x0][0x380] ;  /* 0x00007000ff0477ac */ /* 0x000e240008000a00 */
[----:B0-----:R-:W-:Y:S01]  /*0cc0*/  UISETP.GE.AND UP0, UPT, UR5, 0x1, UPT ;  /* 0x000000010500788c */ /* 0x001fe2000bf06270 */
[----:B------:R-:W-:-:S08]  /*0cd0*/  FADD R0, R2, UR4 ;  /* 0x0000000402007e21 */ /* 0x000fd00008000000 */
[----:B------:R-:W-:Y:S05]  /*0ce0*/  BRA.U !UP0, `(.L_x_11) ;  /* 0x0000000508d87547 */ /* 0x000fea000b800000 */
[----:B------:R-:W0:Y:S01]  /*0cf0*/  LDC R8, c[0x0][0x3c0] ;  /* 0x0000f000ff087b82 */ /* 0x000e220000000800 */
[----:B------:R-:W-:Y:S02]  /*0d00*/  HFMA2 R2, -RZ, RZ, 3.021484375, -22336 ;  /* 0x420bf574ff027431 */ /* 0x000fe400000001ff */
[----:B------:R-:W-:-:S04]  /*0d10*/  IMAD.MOV.U32 R3, RZ, RZ, 0x3cea2044 ;  /* 0x3cea2044ff037424 */ /* 0x000fc800078e00ff */
[----:B------:R-:W-:-:S04]  /*0d20*/  FFMA R2, -R3, R2, 1 ;  /* 0x3f80000003027423 */ /* 0x000fc80000000102 */
[----:B------:R-:W-:Y:S01]  /*0d30*/  FFMA R2, R2, -R3, -0.028579838573932647705 ;  /* 0xbcea204402027423 */ /* 0x000fe20000000803 */
[----:B0-----:R-:W0:Y:S03]  /*0d40*/  FCHK P0, R8, -34.9897003173828125 ;  /* 0xc20bf57408007902 */ /* 0x001e260000000000 */
[----:B------:R-:W-:-:S04]  /*0d50*/  FFMA R3, R2, R8, RZ ;  /* 0x0000000802037223 */ /* 0x000fc800000000ff */
[----:B------:R-:W-:-:S04]  /*0d60*/  FFMA R4, R3, 34.9897003173828125, R8 ;  /* 0x420bf57403047823 */ /* 0x000fc80000000008 */
[----:B------:R-:W-:Y:S01]  /*0d70*/  FFMA R4, R2, R4, R3 ;  /* 0x0000000402047223 */ /* 0x000fe20000000003 */
[----:B0-----:R-:W-:Y:S06]  /*0d80*/  @!P0 BRA `(.L_x_12) ;  /* 0x0000000000188947 */ /* 0x001fec0003800000 */
[----:B------:R-:W0:Y:S01]  /*0d90*/  LDCU UR4, c[0x0][0x3c0] ;  /* 0x00007800ff0477ac */ /* 0x000e220008000800 */
[----:B------:R-:W-:Y:S02]  /*0da0*/  MOV R3, 0xc20bf574 ;  /* 0xc20bf57400037802 */ /* 0x000fe40000000f00 */
[----:B------:R-:W-:Y:S02]  /*0db0*/  MOV R8, 0xde0 ;  /* 0x00000de000087802 */ /* 0x000fe40000000f00 */
[----:B0-----:R-:W-:-:S07]  /*0dc0*/  MOV R2, UR4 ;  /* 0x0000000400027c02 */ /* 0x001fce0008000f00 */
[----:B------:R-:W-:Y:S05]  /*0dd0*/  CALL.REL.NOINC `($__internal_0_$__cuda_sm3x_div_rn_noftz_f32_slowpath) ;  /* 0x0000001400187944 */ /* 0x000fea0003c00000 */
[----:B------:R-:W-:-:S07]  /*0de0*/  IMAD.MOV.U32 R4, RZ, RZ, R2 ;  /* 0x000000ffff047224 */ /* 0x000fce00078e0002 */
.L_x_12:
[----:B------:R-:W0:Y:S01]  /*0df0*/  LDC R2, c[0x0][0x3c8] ;  /* 0x0000f200ff027b82 */ /* 0x000e220000000800 */
[----:B------:R-:W-:Y:S01]  /*0e00*/  MOV R8, 0x581227bd ;  /* 0x581227bd00087802 */ /* 0x000fe20000000f00 */
[----:B------:R-:W1:Y:S01]  /*0e10*/  LDCU UR4, c[0x0][0x3c4] ;  /* 0x00007880ff0477ac */ /* 0x000e620008000800 */
[----:B------:R-:W-:-:S05]  /*0e20*/  MOV R3, 0x26e03333 ;  /* 0x26e0333300037802 */ /* 0x000fca0000000f00 */
[----:B------:R-:W-:-:S04]  /*0e30*/  FFMA R3, R8, -R3, 1 ;  /* 0x3f80000008037423 */ /* 0x000fc80000000803 */
[----:B------:R-:W-:Y:S01]  /*0e40*/  FFMA R3, R3, R8, 6.42797489094656000000e+14 ;  /* 0x581227bd03037423 */ /* 0x000fe20000000008 */
[----:B-1----:R-:W-:Y:S01]  /*0e50*/  FADD R5, R4, -UR4 ;  /* 0x8000000404057e21 */ /* 0x002fe20008000000 */
[----:B0-----:R-:W-:-:S04]  /*0e60*/  FMUL R2, R2, 1.116404746426269412e-05 ;  /* 0x373b4d3802027820 */ /* 0x001fc80000400000 */
[----:B------:R-:W0:Y:S01]  /*0e70*/  FCHK P0, R2, 1.5556999920801769209e-15 ;  /* 0x26e0333302007902 */ /* 0x000e220000000000 */
[----:B------:R-:W-:-:S04]  /*0e80*/  FFMA R7, R2, R3, RZ ;  /* 0x0000000302077223 */ /* 0x000fc800000000ff */
[----:B------:R-:W-:-:S04]  /*0e90*/  FFMA R8, R7, -1.5556999920801769209e-15, R2 ;  /* 0xa6e0333307087823 */ /* 0x000fc80000000002 */
[----:B------:R-:W-:Y:S01]  /*0ea0*/  FFMA R3, R3, R8, R7 ;  /* 0x0000000803037223 */ /* 0x000fe20000000007 */
[----:B0-----:R-:W-:Y:S06]  /*0eb0*/  @!P0 BRA `(.L_x_13) ;  /* 0x0000000000108947 */ /* 0x001fec0003800000 */
[----:B------:R-:W-:Y:S02]  /*0ec0*/  MOV R3, 0x26e03333 ;  /* 0x26e0333300037802 */ /* 0x000fe40000000f00 */
[----:B------:R-:W-:-:S07]  /*0ed0*/  MOV R8, 0xef0 ;  /* 0x00000ef000087802 */ /* 0x000fce0000000f00 */
[----:B------:R-:W-:Y:S05]  /*0ee0*/  CALL.REL.NOINC `($__internal_0_$__cuda_sm3x_div_rn_noftz_f32_slowpath) ;  /* 0x0000001000d47944 */ /* 0x000fea0003c00000 */
[----:B------:R-:W-:-:S07]  /*0ef0*/  IMAD.MOV.U32 R3, RZ, RZ, R2 ;  /* 0x000000ffff037224 */ /* 0x000fce00078e0002 */
.L_x_13:
[----:B------:R-:W0:Y:S01]  /*0f00*/  LDCU UR4, c[0x0][0x384] ;  /* 0x00007080ff0477ac */ /* 0x000e220008000800 */
[----:B------:R-:W-:Y:S01]  /*0f10*/  HFMA2 R2, -RZ, RZ, 0, 0 ;  /* 0x00000000ff027431 */ /* 0x000fe200000001ff */
[----:B0-----:R-:W-:Y:S02]  /*0f20*/  UISETP.GE.U32.AND UP1, UPT, UR4, 0x8, UPT ;  /* 0x000000080400788c */ /* 0x001fe4000bf26070 */
[----:B------:R-:W-:-:S04]  /*0f30*/  ULOP3.LUT UR10, UR4, 0x7, URZ, 0xc0, !UPT ;  /* 0x00000007040a7892 */ /* 0x000fc8000f8ec0ff */
[----:B------:R-:W-:-:S03]  /*0f40*/  UISETP.NE.AND UP0, UPT, UR10, URZ, UPT ;  /* 0x000000ff0a00728c */ /* 0x000fc6000bf05270 */
[----:B------:R-:W-:Y:S08]  /*0f50*/  BRA.U !UP1, `(.L_x_14) ;  /* 0x00000001099c7547 */ /* 0x000ff0000b800000 */
[----:B------:R-:W0:Y:S01]  /*0f60*/  LDCU.64 UR6, c[0x0][0x3b8] ;  /* 0x00007700ff0677ac */ /* 0x000e220008000a00 */
[----:B------:R-:W-:-:S06]  /*0f70*/  ULOP3.LUT UR4, UR4, 0x7ffffff8, URZ, 0xc0, !UPT ;  /* 0x7ffffff804047892 */ /* 0x000fcc000f8ec0ff */
[----:B------:R-:W-:Y:S01]  /*0f80*/  MOV R2, UR4 ;  /* 0x0000000400027c02 */ /* 0x000fe20008000f00 */
[----:B0-----:R-:W-:-:S04]  /*0f90*/  UIADD3 UR5, UP1, UPT, UR6, 0x10, URZ ;  /* 0x0000001006057890 */ /* 0x001fc8000ff3e0ff */
[----:B------:R-:W-:Y:S02]  /*0fa0*/  UIADD3.X UR6, UPT, UPT, URZ, UR7, URZ, UP1, !UPT ;  /* 0x00000007ff067290 */ /* 0x000fe40008ffe4ff */
[----:B------:R-:W-:Y:S01]  /*0fb0*/  MOV R7, UR5 ;  /* 0x0000000500077c02 */ /* 0x000fe20008000f00 */
[----:B------:R-:W-:-:S03]  /*0fc0*/  UIADD3 UR7, UPT, UPT, -UR4, URZ, URZ ;  /* 0x000000ff04077290 */ /* 0x000fc6000fffe1ff */
[----:B------:R-:W-:-:S09]  /*0fd0*/  IMAD.U32 R10, RZ, RZ, UR6 ;  /* 0x00000006ff0a7e24 */ /* 0x000fd2000f8e00ff */
.L_x_15:
[C---:B------:R-:W-:Y:S01]  /*0fe0*/  FADD R0, R5.reuse, R0 ;  /* 0x0000000005007221 */ /* 0x040fe20000000000 */
[----:B------:R-:W-:Y:S01]  /*0ff0*/  MOV R8, R7 ;  /* 0x0000000700087202 */ /* 0x000fe20000000f00 */
[----:B------:R-:W-:Y:S01]  /*1000*/  UIADD3 UR7, UPT, UPT, UR7, 0x8, URZ ;  /* 0x0000000807077890 */ /* 0x000fe2000fffe0ff */
[----:B------:R-:W-:Y:S01]  /*1010*/  MOV R9, R10 ;  /* 0x0000000a00097202 */ /* 0x000fe20000000f00 */
[----:B------:R-:W-:Y:S01]  /*1020*/  FADD R0, R0, -R3 ;  /* 0x8000000300007221 */ /* 0x000fe20000000000 */
[----:B------:R-:W-:Y:S01]  /*1030*/  IADD3 R7, P0, PT, R8, 0x20, RZ ;  /* 0x0000002008077810 */ /* 0x000fe20007f1e0ff */
[----:B------:R-:W-:Y:S02]  /*1040*/  UISETP.NE.AND UP1, UPT, UR7, URZ, UPT ;  /* 0x000000ff0700728c */ /* 0x000fe4000bf25270 */
[----:B------:R-:W-:Y:S01]  /*1050*/  FADD R0, R5, R0 ;  /* 0x0000000005007221 */ /* 0x000fe20000000000 */
[----:B------:R0:W-:Y:S01]  /*1060*/  STG.E desc[UR8][R8.64+-0x10], R4 ;  /* 0xfffff00408007986 */ /* 0x0001e2000c101908 */
[----:B------:R-:W-:-:S02]  /*1070*/  IADD3.X R10, PT, PT, RZ, R9, RZ, P0, !PT ;  /* 0x00000009ff0a7210 */ /* 0x000fc400007fe4ff */
[--C-:B------:R-:W-:Y:S01]  /*1080*/  FADD R0, R0, -R3.reuse ;  /* 0x8000000300007221 */ /* 0x100fe20000000000 */
[----:B------:R0:W-:Y:S03]  /*1090*/  STG.E desc[UR8][R8.64+-0xc], R4 ;  /* 0xfffff40408007986 */ /* 0x0001e6000c101908 */
[C---:B------:R-:W-:Y:S01]  /*10a0*/  FADD R0, R5.reuse, R0 ;  /* 0x0000000005007221 */ /* 0x040fe20000000000 */
[----:B------:R0:W-:Y:S03]  /*10b0*/  STG.E desc[UR8][R8.64+-0x8], R4 ;  /* 0xfffff80408007986 */ /* 0x0001e6000c101908 */
        /* <DEDUP_REMOVED lines=8> */
[----:B------:R-:W-:Y:S01]  /*1140*/  FADD R0, R0, -R3 ;  /* 0x8000000300007221 */ /* 0x000fe20000000000 */
[----:B------:R0:W-:Y:S03]  /*1150*/  STG.E desc[UR8][R8.64+0xc], R4 ;  /* 0x00000c0408007986 */ /* 0x0001e6000c101908 */
[----:B------:R-:W-:-:S04]  /*1160*/  FADD R0, R5, R0 ;  /* 0x0000000005007221 */ /* 0x000fc80000000000 */
[----:B------:R-:W-:-:S04]  /*1170*/  FADD R0, R0, -R3 ;  /* 0x8000000300007221 */ /* 0x000fc80000000000 */
[----:B------:R-:W-:-:S04]  /*1180*/  FADD R0, R5, R0 ;  /* 0x0000000005007221 */ /* 0x000fc80000000000 */
[----:B------:R-:W-:-:S04]  /*1190*/  FADD R0, R0, -R3 ;  /* 0x8000000300007221 */ /* 0x000fc80000000000 */
[----:B------:R-:W-:-:S04]  /*11a0*/  FADD R0, R5, R0 ;  /* 0x0000000005007221 */ /* 0x000fc80000000000 */
[----:B------:R-:W-:Y:S01]  /*11b0*/  FADD R0, R0, -R3 ;  /* 0x8000000300007221 */ /* 0x000fe20000000000 */
[----:B0-----:R-:W-:Y:S06]  /*11c0*/  BRA.U UP1, `(.L_x_15) ;  /* 0xfffffffd01847547 */ /* 0x001fec000b83ffff */
.L_x_14:
[----:B------:R-:W-:Y:S05]  /*11d0*/  BRA.U !UP0, `(.L_x_11) ;  /* 0x00000001089c7547 */ /* 0x000fea000b800000 */
[----:B------:R-:W0:Y:S01]  /*11e0*/  LDC R7, c[0x0][0x384] ;  /* 0x0000e100ff077b82 */ /* 0x000e220000000800 */
[----:B------:R-:W-:Y:S01]  /*11f0*/  UISETP.GE.U32.AND UP0, UPT, UR10, 0x4, UPT ;  /* 0x000000040a00788c */ /* 0x000fe2000bf06070 */
[----:B0-----:R-:W-:-:S04]  /*1200*/  LOP3.LUT R12, R7, 0x3, RZ, 0xc0, !PT ;  /* 0x00000003070c7812 */ /* 0x001fc800078ec0ff */
[----:B------:R-:W-:-:S04]  /*1210*/  ISETP.NE.AND P0, PT, R12, RZ, PT ;  /* 0x000000ff0c00720c */ /* 0x000fc80003f05270 */
[----:B------:R-:W-:Y:S09]  /*1220*/  BRA.U !UP0, `(.L_x_16) ;  /* 0x00000001083c7547 */ /* 0x000ff2000b800000 */
[----:B------:R-:W0:Y:S01]  /*1230*/  LDC.64 R8, c[0x0][0x3b8] ;  /* 0x0000ee00ff087b82 */ /* 0x000e220000000a00 */
[----:B------:R-:W-:-:S04]  /*1240*/  FADD R0, R0, R5 ;  /* 0x0000000500007221 */ /* 0x000fc80000000000 */
[----:B------:R-:W-:-:S04]  /*1250*/  FADD R0, R0, -R3 ;  /* 0x8000000300007221 */ /* 0x000fc80000000000 */
[----:B------:R-:W-:-:S04]  /*1260*/  FADD R0, R5, R0 ;  /* 0x0000000005007221 */ /* 0x000fc80000000000 */
[----:B------:R-:W-:-:S04]  /*1270*/  FADD R0, R0, -R3 ;  /* 0x8000000300007221 */ /* 0x000fc80000000000 */
[----:B------:R-:W-:-:S04]  /*1280*/  FADD R0, R5, R0 ;  /* 0x0000000005007221 */ /* 0x000fc80000000000 */
[----:B------:R-:W-:Y:S01]  /*1290*/  FADD R0, R0, -R3 ;  /* 0x8000000300007221 */ /* 0x000fe20000000000 */
[----:B0-----:R-:W-:-:S04]  /*12a0*/  IMAD.WIDE.U32 R8, R2, 0x4, R8 ;  /* 0x0000000402087825 */ /* 0x001fc800078e0008 */
[----:B------:R-:W-:Y:S01]  /*12b0*/  FADD R0, R5, R0 ;  /* 0x0000000005007221 */ /* 0x000fe20000000000 */
[----:B------:R-:W-:Y:S01]  /*12c0*/  VIADD R2, R2, 0x4 ;  /* 0x0000000402027836 */ /* 0x000fe20000000000 */
[----:B------:R0:W-:Y:S02]  /*12d0*/  STG.E desc[UR8][R8.64], R4 ;  /* 0x0000000408007986 */ /* 0x0001e4000c101908 */
[----:B------:R-:W-:Y:S02]  /*12e0*/  FADD R0, R0, -R3 ;  /* 0x8000000300007221 */ /* 0x000fe40000000000 */
[----:B------:R0:W-:Y:S04]  /*12f0*/  STG.E desc[UR8][R8.64+0x4], R4 ;  /* 0x0000040408007986 */ /* 0x0001e8000c101908 */
[----:B------:R0:W-:Y:S04]  /*1300*/  STG.E desc[UR8][R8.64+0x8], R4 ;  /* 0x0000080408007986 */ /* 0x0001e8000c101908 */
[----:B------:R0:W-:Y:S02]  /*1310*/  STG.E desc[UR8][R8.64+0xc], R4 ;  /* 0x00000c0408007986 */ /* 0x0001e4000c101908 */
.L_x_16:
[----:B------:R-:W-:Y:S05]  /*1320*/  @!P0 BRA `(.L_x_11) ;  /* 0x0000000000488947 */ /* 0x000fea0003800000 */
[----:B------:R-:W-:Y:S02]  /*1330*/  LOP3.LUT R7, R7, 0x1, RZ, 0xc0, !PT ;  /* 0x0000000107077812 */ /* 0x000fe400078ec0ff */
[----:B------:R-:W-:Y:S02]  /*1340*/  ISETP.NE.AND P0, PT, R12, 0x1, PT ;  /* 0x000000010c00780c */ /* 0x000fe40003f05270 */
[----:B------:R-:W-:-:S13]  /*1350*/  ISETP.NE.U32.AND P1, PT, R7, 0x1, PT ;  /* 0x000000010700780c */ /* 0x000fda0003f25070 */
[----:B------:R-:W1:Y:S01]  /*1360*/  @!P1 LDC.64 R10, c[0x0][0x3b8] ;  /* 0x0000ee00ff0a9b82 */ /* 0x000e620000000a00 */
[----:B------:R-:W-:Y:S05]  /*1370*/  @!P0 BRA `(.L_x_17) ;  /* 0x0000000000248947 */ /* 0x000fea0003800000 */
[----:B0-----:R-:W0:Y:S01]  /*1380*/  LDC.64 R8, c[0x0][0x3b8] ;  /* 0x0000ee00ff087b82 */ /* 0x001e220000000a00 */
[----:B------:R-:W-:-:S04]  /*1390*/  FADD R0, R0, R5 ;  /* 0x0000000500007221 */ /* 0x000fc80000000000 */
[----:B------:R-:W-:-:S04]  /*13a0*/  FADD R0, R0, -R3 ;  /* 0x8000000300007221 */ /* 0x000fc80000000000 */
[----:B------:R-:W-:-:S04]  /*13b0*/  FADD R0, R5, R0 ;  /* 0x0000000005007221 */ /* 0x000fc80000000000 */
[----:B------:R-:W-:Y:S01]  /*13c0*/  FADD R0, R0, -R3 ;  /* 0x8000000300007221 */ /* 0x000fe20000000000 */
[C---:B0-----:R-:W-:Y:S01]  /*13d0*/  IMAD.WIDE.U32 R8, R2.reuse, 0x4, R8 ;  /* 0x0000000402087825 */ /* 0x041fe200078e0008 */
[----:B------:R-:W-:-:S04]  /*13e0*/  IADD3 R2, PT, PT, R2, 0x2, RZ ;  /* 0x0000000202027810 */ /* 0x000fc80007ffe0ff */
[----:B------:R2:W-:Y:S04]  /*13f0*/  STG.E desc[UR8][R8.64], R4 ;  /* 0x0000000408007986 */ /* 0x0005e8000c101908 */
[----:B------:R2:W-:Y:S02]  /*1400*/  STG.E desc[UR8][R8.64+0x4], R4 ;  /* 0x0000040408007986 */ /* 0x0005e4000c101908 */
.L_x_17:
[----:B012---:R-:W-:-:S04]  /*1410*/  @!P1 IMAD.WIDE.U32 R8, R2, 0x4, R10 ;  /* 0x0000000402089825 */ /* 0x007fc800078e000a */
[----:B------:R-:W-:Y:S01]  /*1420*/  @!P1 FADD R2, R0, R5 ;  /* 0x0000000500029221 */ /* 0x000fe20000000000 */
[----:B------:R1:W-:Y:S03]  /*1430*/  @!P1 STG.E desc[UR8][R8.64], R4 ;  /* 0x0000000408009986 */ /* 0x0003e6000c101908 */
[----:B------:R-:W-:-:S07]  /*1440*/  @!P1 FADD R0, R2, -R3 ;  /* 0x8000000302009221 */ /* 0x000fce0000000000 */
.L_x_11:
[----:B------:R-:W2:Y:S02]  /*1450*/  LDCU UR4, c[0x0][0x388] ;  /* 0x00007100ff0477ac */ /* 0x000ea40008000800 */
[----:B--2---:R-:W-:-:S09]  /*1460*/  UISETP.GE.AND UP0, UPT, UR4, 0x1, UPT ;  /* 0x000000010400788c */ /* 0x004fd2000bf06270 */
[----:B------:R-:W-:Y:S05]  /*1470*/  BRA.U !UP0, `(.L_x_18) ;  /* 0x0000000508d47547 */ /* 0x000fea000b800000 */
[----:B------:R-:W-:Y:S01]  /*1480*/  UISETP.GE.U32.AND UP1, UPT, UR4, 0x10, UPT ;  /* 0x000000100400788c */ /* 0x000fe2000bf26070 */
[----:B------:R-:W-:Y:S01]  /*1490*/  HFMA2 R5, -RZ, RZ, 0, 0 ;  /* 0x00000000ff057431 */ /* 0x000fe200000001ff */
[----:B------:R-:W-:-:S04]  /*14a0*/  ULOP3.LUT UR10, UR4, 0xf, URZ, 0xc0, !UPT ;  /* 0x0000000f040a7892 */ /* 0x000fc8000f8ec0ff */
[----:B------:R-:W-:-:S03]  /*14b0*/  UISETP.NE.AND UP0, UPT, UR10, URZ, UPT ;  /* 0x000000ff0a00728c */ /* 0x000fc6000bf05270 */
[----:B------:R-:W-:Y:S08]  /*14c0*/  BRA.U !UP1, `(.L_x_19) ;  /* 0x00000001097c7547 */ /* 0x000ff0000b800000 */
[----:B------:R-:W2:Y:S01]  /*14d0*/  LDCU.64 UR6, c[0x0][0x3d0] ;  /* 0x00007a00ff0677ac */ /* 0x000ea20008000a00 */
[----:B------:R-:W-:-:S06]  /*14e0*/  ULOP3.LUT UR4, UR4, 0x7ffffff0, URZ, 0xc0, !UPT ;  /* 0x7ffffff004047892 */ /* 0x000fcc000f8ec0ff */
[----:B------:R-:W-:Y:S01]  /*14f0*/  MOV R5, UR4 ;  /* 0x0000000400057c02 */ /* 0x000fe20008000f00 */
[----:B--2---:R-:W-:-:S04]  /*1500*/  UIADD3 UR5, UP1, UPT, UR6, 0x20, URZ ;  /* 0x0000002006057890 */ /* 0x004fc8000ff3e0ff */
[----:B------:R-:W-:Y:S02]  /*1510*/  UIADD3.X UR6, UPT, UPT, URZ, UR7, URZ, UP1, !UPT ;  /* 0x00000007ff067290 */ /* 0x000fe40008ffe4ff */
[----:B------:R-:W-:Y:S01]  /*1520*/  IMAD.U32 R0, RZ, RZ, UR5 ;  /* 0x00000005ff007e24 */ /* 0x000fe2000f8e00ff */
[----:B------:R-:W-:-:S03]  /*1530*/  UIADD3 UR7, UPT, UPT, -UR4, URZ, URZ ;  /* 0x000000ff04077290 */ /* 0x000fc6000fffe1ff */
[----:B------:R-:W-:-:S09]  /*1540*/  MOV R7, UR6 ;  /* 0x0000000600077c02 */ /* 0x000fd20008000f00 */
.L_x_20:
[----:B--2---:R-:W-:Y:S01]  /*1550*/  MOV R2, R0 ;  /* 0x0000000000027202 */ /* 0x004fe20000000f00 */
[----:B------:R-:W-:Y:S01]  /*1560*/  UIADD3 UR7, UPT, UPT, UR7, 0x10, URZ ;  /* 0x0000001007077890 */ /* 0x000fe2000fffe0ff */
[----:B------:R-:W-:Y:S02]  /*1570*/  MOV R3, R7 ;  /* 0x0000000700037202 */ /* 0x000fe40000000f00 */
[----:B------:R-:W-:Y:S01]  /*1580*/  IADD3 R0, P0, PT, R2, 0x40, RZ ;  /* 0x0000004002007810 */ /* 0x000fe20007f1e0ff */
[----:B------:R-:W-:Y:S02]  /*1590*/  UISETP.NE.AND UP1, UPT, UR7, URZ, UPT ;  /* 0x000000ff0700728c */ /* 0x000fe4000bf25270 */
[----:B------:R2:W-:Y:S02]  /*15a0*/  STG.E desc[UR8][R2.64+-0x20], RZ ;  /* 0xffffe0ff02007986 */ /* 0x0005e4000c101908 */
[----:B------:R-:W-:Y:S02]  /*15b0*/  IMAD.X R7, RZ, RZ, R3, P0 ;  /* 0x000000ffff077224 */ /* 0x000fe400000e0603 */
[----:B------:R2:W-:Y:S04]  /*15c0*/  STG.E desc[UR8][R2.64+-0x1c], RZ ;  /* 0xffffe4ff02007986 */ /* 0x0005e8000c101908 */
        /* <DEDUP_REMOVED lines=13> */
[----:B------:R2:W-:Y:S01]  /*16a0*/  STG.E desc[UR8][R2.64+0x1c], RZ ;  /* 0x00001cff02007986 */ /* 0x0005e2000c101908 */
[----:B------:R-:W-:Y:S05]  /*16b0*/  BRA.U UP1, `(.L_x_20) ;  /* 0xfffffffd01a47547 */ /* 0x000fea000b83ffff */
.L_x_19:
[----:B------:R-:W-:Y:S05]  /*16c0*/  BRA.U !UP0, `(.L_x_21) ;  /* 0x0000000108987547 */ /* 0x000fea000b800000 */
[----:B------:R-:W3:Y:S01]  /*16d0*/  LDCU UR4, c[0x0][0x388] ;  /* 0x00007100ff0477ac */ /* 0x000ee20008000800 */
[----:B------:R-:W-:Y:S02]  /*16e0*/  UISETP.GE.U32.AND UP0, UPT, UR10, 0x8, UPT ;  /* 0x000000080a00788c */ /* 0x000fe4000bf06070 */
[----:B---3--:R-:W-:-:S04]  /*16f0*/  ULOP3.LUT UR5, UR4, 0x7, URZ, 0xc0, !UPT ;  /* 0x0000000704057892 */ /* 0x008fc8000f8ec0ff */
[----:B------:R-:W-:-:S03]  /*1700*/  UISETP.NE.AND UP1, UPT, UR5, URZ, UPT ;  /* 0x000000ff0500728c */ /* 0x000fc6000bf25270 */
[----:B------:R-:W-:Y:S08]  /*1710*/  BRA.U !UP0, `(.L_x_22) ;  /* 0x00000001082c7547 */ /* 0x000ff0000b800000 */
[----:B--2---:R-:W2:Y:S02]  /*1720*/  LDC.64 R2, c[0x0][0x3d0] ;  /* 0x0000f400ff027b82 */ /* 0x004ea40000000a00 */
[C---:B--2---:R-:W-:Y:S01]  /*1730*/  IMAD.WIDE.U32 R2, R5.reuse, 0x4, R2 ;  /* 0x0000000405027825 */ /* 0x044fe200078e0002 */
[----:B------:R-:W-:-:S04]  /*1740*/  IADD3 R5, PT, PT, R5, 0x8, RZ ;  /* 0x0000000805057810 */ /* 0x000fc80007ffe0ff */
[----:B------:R3:W-:Y:S04]  /*1750*/  STG.E desc[UR8][R2.64], RZ ;  /* 0x000000ff02007986 */ /* 0x0007e8000c101908 */
[----:B------:R3:W-:Y:S04]  /*1760*/  STG.E desc[UR8][R2.64+0x4], RZ ;  /* 0x000004ff02007986 */ /* 0x0007e8000c101908 */
[----:B------:R3:W-:Y:S04]  /*1770*/  STG.E desc[UR8][R2.64+0x8], RZ ;  /* 0x000008ff02007986 */ /* 0x0007e8000c101908 */
[----:B------:R3:W-:Y:S04]  /*1780*/  STG.E desc[UR8][R2.64+0xc], RZ ;  /* 0x00000cff02007986 */ /* 0x0007e8000c101908 */
[----:B------:R3:W-:Y:S04]  /*1790*/  STG.E desc[UR8][R2.64+0x10], RZ ;  /* 0x000010ff02007986 */ /* 0x0007e8000c101908 */
[----:B------:R3:W-:Y:S04]  /*17a0*/  STG.E desc[UR8][R2.64+0x14], RZ ;  /* 0x000014ff02007986 */ /* 0x0007e8000c101908 */
[----:B------:R3:W-:Y:S04]  /*17b0*/  STG.E desc[UR8][R2.64+0x18], RZ ;  /* 0x000018ff02007986 */ /* 0x0007e8000c101908 */
[----:B------:R3:W-:Y:S02]  /*17c0*/  STG.E desc[UR8][R2.64+0x1c], RZ ;  /* 0x00001cff02007986 */ /* 0x0007e4000c101908 */
.L_x_22:
[----:B------:R-:W-:Y:S05]  /*17d0*/  BRA.U !UP1, `(.L_x_21) ;  /* 0x0000000109547547 */ /* 0x000fea000b800000 */
[----:B------:R-:W-:Y:S02]  /*17e0*/  UISETP.GE.U32.AND UP0, UPT, UR5, 0x4, UPT ;  /* 0x000000040500788c */ /* 0x000fe4000bf06070 */
[----:B------:R-:W-:-:S04]  /*17f0*/  ULOP3.LUT UR4, UR4, 0x3, URZ, 0xc0, !UPT ;  /* 0x0000000304047892 */ /* 0x000fc8000f8ec0ff */
[----:B------:R-:W-:-:S03]  /*1800*/  UISETP.NE.AND UP1, UPT, UR4, URZ, UPT ;  /* 0x000000ff0400728c */ /* 0x000fc6000bf25270 */
[----:B------:R-:W-:Y:S08]  /*1810*/  BRA.U !UP0, `(.L_x_23) ;  /* 0x00000001081c7547 */ /* 0x000ff0000b800000 */
[----:B--23--:R-:W2:Y:S02]  /*1820*/  LDC.64 R2, c[0x0][0x3d0] ;  /* 0x0000f400ff027b82 */ /* 0x00cea40000000a00 */
[C---:B--2---:R-:W-:Y:S01]  /*1830*/  IMAD.WIDE.U32 R2, R5.reuse, 0x4, R2 ;  /* 0x0000000405027825 */ /* 0x044fe200078e0002 */
[----:B------:R-:W-:-:S04]  /*1840*/  IADD3 R5, PT, PT, R5, 0x4, RZ ;  /* 0x0000000405057810 */ /* 0x000fc80007ffe0ff */
[----:B------:R4:W-:Y:S04]  /*1850*/  STG.E desc[UR8][R2.64], RZ ;  /* 0x000000ff02007986 */ /* 0x0009e8000c101908 */
[----:B------:R4:W-:Y:S04]  /*1860*/  STG.E desc[UR8][R2.64+0x4], RZ ;  /* 0x000004ff02007986 */ /* 0x0009e8000c101908 */
[----:B------:R4:W-:Y:S04]  /*1870*/  STG.E desc[UR8][R2.64+0x8], RZ ;  /* 0x000008ff02007986 */ /* 0x0009e8000c101908 */
[----:B------:R4:W-:Y:S02]  /*1880*/  STG.E desc[UR8][R2.64+0xc], RZ ;  /* 0x00000cff02007986 */ /* 0x0009e4000c101908 */
.L_x_23:
[----:B------:R-:W-:Y:S05]  /*1890*/  BRA.U !UP1, `(.L_x_21) ;  /* 0x0000000109247547 */ /* 0x000fea000b800000 */
[----:B--234-:R-:W2:Y:S01]  /*18a0*/  LDC.64 R2, c[0x0][0x3d0] ;  /* 0x0000f400ff027b82 */ /* 0x01cea20000000a00 */
[----:B------:R-:W-:Y:S01]  /*18b0*/  UIADD3 UR4, UPT, UPT, -UR4, URZ, URZ ;  /* 0x000000ff04047290 */ /* 0x000fe2000fffe1ff */
[----:B--2---:R-:W-:-:S11]  /*18c0*/  IMAD.WIDE.U32 R2, R5, 0x4, R2 ;  /* 0x0000000405027825 */ /* 0x004fd600078e0002 */
.L_x_24:
[----:B------:R-:W-:Y:S01]  /*18d0*/  UIADD3 UR4, UPT, UPT, UR4, 0x1, URZ ;  /* 0x0000000104047890 */ /* 0x000fe2000fffe0ff */
[----:B------:R2:W-:Y:S03]  /*18e0*/  STG.E desc[UR8][R2.64], RZ ;  /* 0x000000ff02007986 */ /* 0x0005e6000c101908 */
[----:B------:R-:W-:Y:S01]  /*18f0*/  UISETP.NE.AND UP0, UPT, UR4, URZ, UPT ;  /* 0x000000ff0400728c */ /* 0x000fe2000bf05270 */
[----:B--2---:R-:W-:-:S04]  /*1900*/  IADD3 R2, P0, PT, R2, 0x4, RZ ;  /* 0x0000000402027810 */ /* 0x004fc80007f1e0ff */
[----:B------:R-:W-:-:S04]  /*1910*/  IADD3.X R3, PT, PT, RZ, R3, RZ, P0, !PT ;  /* 0x00000003ff037210 */ /* 0x000fc800007fe4ff */
[----:B------:R-:W-:Y:S05]  /*1920*/  BRA.U UP0, `(.L_x_24) ;  /* 0xfffffffd00e87547 */ /* 0x000fea000b83ffff */
.L_x_21:
[----:B------:R-:W5:Y:S08]  /*1930*/  LDC R7, c[0x0][0x3e8] ;  /* 0x0000fa00ff077b82 */ /* 0x000f700000000800 */
[----:B01----:R-:W0:Y:S01]  /*1940*/  LDC.64 R4, c[0x0][0x3e0] ;  /* 0x0000f800ff047b82 */ /* 0x003e220000000a00 */
[----:B-----5:R-:W2:Y:S08]  /*1950*/  MUFU.RCP R0, R7 ;  /* 0x0000000700007308 */ /* 0x020eb00000001000 */
[----:B------:R-:W1:Y:S01]  /*1960*/  FCHK P0, -RZ, R7 ;  /* 0x00000007ff007302 */ /* 0x000e620000000100 */
[----:B0-----:R-:W-:-:S04]  /*1970*/  FMUL R4, R4, R5 ;  /* 0x0000000504047220 */ /* 0x001fc80000400000 */
[----:B------:R-:W-:Y:S01]  /*1980*/  FMUL R4, RZ, R4 ;  /* 0x00000004ff047220 */ /* 0x000fe20000400000 */
[----:B--234-:R-:W-:-:S04]  /*1990*/  FFMA R3, R0, -R7, 1 ;  /* 0x3f80000000037423 */ /* 0x01cfc80000000807 */
[----:B------:R-:W-:-:S04]  /*19a0*/  FFMA R3, R0, R3, R0 ;  /* 0x0000000300037223 */ /* 0x000fc80000000000 */
[----:B------:R-:W-:-:S04]  /*19b0*/  FFMA R0, -RZ, R3, RZ ;  /* 0x00000003ff007223 */ /* 0x000fc800000001ff */
[----:B------:R-:W-:-:S04]  /*19c0*/  FFMA R2, R0, -R7, -RZ ;  /* 0x8000000700027223 */ /* 0x000fc800000008ff */
[----:B------:R-:W-:Y:S01]  /*19d0*/  FFMA R3, R3, R2, R0 ;  /* 0x0000000203037223 */ /* 0x000fe20000000000 */
[----:B-1----:R-:W-:Y:S06]  /*19e0*/  @!P0 BRA `(.L_x_25) ;  /* 0x0000000000188947 */ /* 0x002fec0003800000 */
[----:B------:R-:W0:Y:S01]  /*19f0*/  LDCU UR4, c[0x0][0x3e8] ;  /* 0x00007d00ff0477ac */ /* 0x000e220008000800 */
[----:B------:R-:W-:Y:S01]  /*1a00*/  IMAD.MOV.U32 R2, RZ, RZ, -0x80000000 ;  /* 0x80000000ff027424 */ /* 0x000fe200078e00ff */
[----:B------:R-:W-:Y:S02]  /*1a10*/  MOV R8, 0x1a40 ;  /* 0x00001a4000087802 */ /* 0x000fe40000000f00 */
[----:B0-----:R-:W-:-:S07]  /*1a20*/  MOV R3, UR4 ;  /* 0x0000000400037c02 */ /* 0x001fce0008000f00 */
[----:B------:R-:W-:Y:S05]  /*1a30*/  CALL.REL.NOINC `($__internal_0_$__cuda_sm3x_div_rn_noftz_f32_slowpath) ;  /* 0x0000000800007944 */ /* 0x000fea0003c00000 */
[----:B------:R-:W-:-:S07]  /*1a40*/  MOV R3, R2 ;  /* 0x0000000200037202 */ /* 0x000fce0000000f00 */
.L_x_25:
[----:B------:R-:W0:Y:S01]  /*1a50*/  LDC R5, c[0x0][0x3f0] ;  /* 0x0000fc00ff057b82 */ /* 0x000e220000000800 */
[----:B------:R-:W1:Y:S01]  /*1a60*/  LDCU UR4, c[0x0][0x3ec] ;  /* 0x00007d80ff0477ac */ /* 0x000e620008000800 */
[----:B------:R-:W-:Y:S01]  /*1a70*/  FMUL R2, R4, R3 ;  /* 0x0000000304027220 */ /* 0x000fe20000400000 */
[----:B------:R-:W-:Y:S03]  /*1a80*/  BSSY.RECONVERGENT B1, `(.L_x_26) ;  /* 0x000000f000017945 */ /* 0x000fe60003800200 */
[----:B-1----:R-:W-:Y:S01]  /*1a90*/  FMUL R2, R2, UR4 ;  /* 0x0000000402027c20 */ /* 0x002fe20008400000 */
[----:B0-----:R-:W0:Y:S08]  /*1aa0*/  MUFU.RCP R0, R5 ;  /* 0x0000000500007308 */ /* 0x001e300000001000 */
[----:B------:R-:W1:Y:S01]  /*1ab0*/  FCHK P0, R2, R5 ;  /* 0x0000000502007302 */ /* 0x000e620000000000 */
[----:B0-----:R-:W-:-:S04]  /*1ac0*/  FFMA R3, R0, -R5, 1 ;  /* 0x3f80000000037423 */ /* 0x001fc80000000805 */
[----:B------:R-:W-:-:S04]  /*1ad0*/  FFMA R3, R0, R3, R0 ;  /* 0x0000000300037223 */ /* 0x000fc80000000000 */
[----:B------:R-:W-:-:S04]  /*1ae0*/  FFMA R0, R2, R3, RZ ;  /* 0x0000000302007223 */ /* 0x000fc800000000ff */
[----:B------:R-:W-:-:S04]  /*1af0*/  FFMA R4, R0, -R5, R2 ;  /* 0x8000000500047223 */ /* 0x000fc80000000002 */
[----:B------:R-:W-:Y:S01]  /*1b00*/  FFMA R0, R3, R4, R0 ;  /* 0x0000000403007223 */ /* 0x000fe20000000000 */
[----:B-1----:R-:W-:Y:S06]  /*1b10*/  @!P0 BRA `(.L_x_27) ;  /* 0x0000000000148947 */ /* 0x002fec0003800000 */
[----:B------:R-:W0:Y:S01]  /*1b20*/  LDCU UR4, c[0x0][0x3f0] ;  /* 0x00007e00ff0477ac */ /* 0x000e220008000800 */
[----:B------:R-:W-:Y:S02]  /*1b30*/  MOV R8, 0x1b60 ;  /* 0x00001b6000087802 */ /* 0x000fe40000000f00 */
[----:B0-----:R-:W-:-:S07]  /*1b40*/  MOV R3, UR4 ;  /* 0x0000000400037c02 */ /* 0x001fce0008000f00 */
[----:B------:R-:W-:Y:S05]  /*1b50*/  CALL.REL.NOINC `($__internal_0_$__cuda_sm3x_div_rn_noftz_f32_slowpath) ;  /* 0x0000000400b87944 */ /* 0x000fea0003c00000 */
[----:B------:R-:W-:-:S07]  /*1b60*/  IMAD.MOV.U32 R0, RZ, RZ, R2 ;  /* 0x000000ffff007224 */ /* 0x000fce00078e0002 */
.L_x_27:
[----:B------:R-:W-:Y:S05]  /*1b70*/  BSYNC.RECONVERGENT B1 ;  /* 0x0000000000017941 */ /* 0x000fea0003800200 */
.L_x_26:
[----:B------:R-:W0:Y:S01]  /*1b80*/  LDC.64 R2, c[0x0][0x3f8] ;  /* 0x0000fe00ff027b82 */ /* 0x000e220000000a00 */
[----:B------:R-:W1:Y:S01]  /*1b90*/  LDCU UR4, c[0x0][0x3f4] ;  /* 0x00007e80ff0477ac */ /* 0x000e620008000800 */
[----:B0-----:R-:W-:-:S04]  /*1ba0*/  FADD R2, R2, -R3 ;  /* 0x8000000302027221 */ /* 0x001fc80000000000 */
[----:B-1----:R-:W-:-:S04]  /*1bb0*/  FADD R3, -R2, UR4 ;  /* 0x0000000402037e21 */ /* 0x002fc80008000100 */
[----:B------:R-:W-:-:S07]  /*1bc0*/  FMUL R0, R3, R0 ;  /* 0x0000000003007220 */ /* 0x000fce0000400000 */
.L_x_18:
[----:B------:R-:W2:Y:S02]  /*1bd0*/  LDCU UR4, c[0x0][0x38c] ;  /* 0x00007180ff0477ac */ /* 0x000ea40008000800 */
[----:B--2---:R-:W-:-:S09]  /*1be0*/  UISETP.GE.AND UP0, UPT, UR4, 0x1, UPT ;  /* 0x000000010400788c */ /* 0x004fd2000bf06270 */
[----:B------:R-:W-:Y:S05]  /*1bf0*/  BRA.U !UP0, `(.L_x_7) ;  /* 0x00000005085c7547 */ /* 0x000fea000b800000 */
[----:B------:R-:W2:Y:S01]  /*1c00*/  LDC R5, c[0x0][0x40c] ;  /* 0x00010300ff057b82 */ /* 0x000ea20000000800 */
[----:B------:R-:W-:Y:S02]  /*1c10*/  UMOV UR4, 0x7bb9cdd9 ;  /* 0x7bb9cdd900047882 */ /* 0x000fe40000000000 */
[----:B01----:R-:W-:Y:S01]  /*1c20*/  MOV R8, UR4 ;  /* 0x0000000400087c02 */ /* 0x003fe20008000f00 */
[----:B--2---:R-:W0:Y:S08]  /*1c30*/  MUFU.RCP R2, R5 ;  /* 0x0000000500027308 */ /* 0x004e300000001000 */
[----:B------:R-:W1:Y:S01]  /*1c40*/  FCHK P0, -R8, R5 ;  /* 0x0000000508007302 */ /* 0x000e620000000100 */
[----:B0-----:R-:W-:-:S04]  /*1c50*/  FFMA R3, R2, -R5, 1 ;  /* 0x3f80000002037423 */ /* 0x001fc80000000805 */
[----:B------:R-:W-:-:S04]  /*1c60*/  FFMA R2, R2, R3, R2 ;  /* 0x0000000302027223 */ /* 0x000fc80000000002 */
[----:B------:R-:W-:-:S04]  /*1c70*/  FFMA R3, R2, -1.92950001061791459815e+36, RZ ;  /* 0xfbb9cdd902037823 */ /* 0x000fc800000000ff */
[----:B------:R-:W-:-:S04]  /*1c80*/  FFMA R4, R3, -R5, -1.92950001061791459815e+36 ;  /* 0xfbb9cdd903047423 */ /* 0x000fc80000000805 */
[----:B------:R-:W-:Y:S01]  /*1c90*/  FFMA R2, R2, R4, R3 ;  /* 0x0000000402027223 */ /* 0x000fe20000000003 */
[----:B-1----:R-:W-:Y:S06]  /*1ca0*/  @!P0 BRA `(.L_x_28) ;  /* 0x0000000000148947 */ /* 0x002fec0003800000 */
[----:B------:R-:W0:Y:S01]  /*1cb0*/  LDCU UR4, c[0x0][0x40c] ;  /* 0x00008180ff0477ac */ /* 0x000e220008000800 */
[----:B------:R-:W-:Y:S01]  /*1cc0*/  HFMA2 R2, -RZ, RZ, -63264, -23.390625 ;  /* 0xfbb9cdd9ff027431 */ /* 0x000fe200000001ff */
[----:B------:R-:W-:Y:S02]  /*1cd0*/  MOV R8, 0x1d00 ;  /* 0x00001d0000087802 */ /* 0x000fe40000000f00 */
[----:B0-----:R-:W-:-:S07]  /*1ce0*/  MOV R3, UR4 ;  /* 0x0000000400037c02 */ /* 0x001fce0008000f00 */
[----:B------:R-:W-:Y:S05]  /*1cf0*/  CALL.REL.NOINC `($__internal_0_$__cuda_sm3x_div_rn_noftz_f32_slowpath) ;  /* 0x0000000400507944 */ /* 0x000fea0003c00000 */
.L_x_28:
[----:B------:R-:W0:Y:S01]  /*1d00*/  LDC R10, c[0x0][0x38c] ;  /* 0x0000e300ff0a7b82 */ /* 0x000e220000000800 */
[----:B------:R-:W-:-:S07]  /*1d10*/  FADD R2, R2, 1.3177000247478814261e-37 ;  /* 0x02335b2502027421 */ /* 0x000fce0000000000 */
[----:B------:R-:W1:Y:S01]  /*1d20*/  LDC R3, c[0x0][0x408] ;  /* 0x00010200ff037b82 */ /* 0x000e620000000800 */
[C---:B0-----:R-:W-:Y:S02]  /*1d30*/  ISETP.GE.U32.AND P1, PT, R10.reuse, 0x8, PT ;  /* 0x000000080a00780c */ /* 0x041fe40003f26070 */
[----:B------:R-:W-:-:S04]  /*1d40*/  LOP3.LUT R11, R10, 0x7, RZ, 0xc0, !PT ;  /* 0x000000070a0b7812 */ /* 0x000fc800078ec0ff */
[----:B------:R-:W-:Y:S01]  /*1d50*/  ISETP.NE.AND P0, PT, R11, RZ, PT ;  /* 0x000000ff0b00720c */ /* 0x000fe20003f05270 */
[----:B-1----:R-:W-:Y:S01]  /*1d60*/  FFMA R3, -R2, R3, -1.67259997514908621281e+34 ;  /* 0xf84e29f302037423 */ /* 0x002fe20000000103 */
[----:B------:R-:W-:-:S05]  /*1d70*/  IMAD.MOV.U32 R2, RZ, RZ, RZ ;  /* 0x000000ffff027224 */ /* 0x000fca00078e00ff */
[----:B------:R-:W-:Y:S06]  /*1d80*/  @!P1 BRA `(.L_x_29) ;  /* 0x0000000000789947 */ /* 0x000fec0003800000 */
[----:B------:R-:W0:Y:S01]  /*1d90*/  LDCU.64 UR4, c[0x0][0x400] ;  /* 0x00008000ff0477ac */ /* 0x000e220008000a00 */
[----:B------:R-:W-:-:S04]  /*1da0*/  LOP3.LUT R2, R10, 0x7ffffff8, RZ, 0xc0, !PT ;  /* 0x7ffffff80a027812 */ /* 0x000fc800078ec0ff */
[----:B------:R-:W-:Y:S01]  /*1db0*/  IADD3 R7, PT, PT, -R2, RZ, RZ ;  /* 0x000000ff02077210 */ /* 0x000fe20007ffe1ff */
[----:B0-----:R-:W-:-:S04]  /*1dc0*/  UIADD3 UR4, UP0, UPT, UR4, 0x10, URZ ;  /* 0x0000001004047890 */ /* 0x001fc8000ff1e0ff */
[----:B------:R-:W-:Y:S02]  /*1dd0*/  UIADD3.X UR5, UPT, UPT, URZ, UR5, URZ, UP0, !UPT ;  /* 0x00000005ff057290 */ /* 0x000fe400087fe4ff */
[----:B------:R-:W-:-:S04]  /*1de0*/  MOV R8, UR4 ;  /* 0x0000000400087c02 */ /* 0x000fc80008000f00 */
[----:B------:R-:W-:-:S07]  /*1df0*/  MOV R9, UR5 ;  /* 0x0000000500097c02 */ /* 0x000fce0008000f00 */
.L_x_30:
[C---:B------:R-:W-:Y:S01]  /*1e00*/  FADD R0, R3.reuse, R0 ;  /* 0x0000000003007221 */ /* 0x040fe20000000000 */
[----:B0-----:R-:W-:Y:S01]  /*1e10*/  IMAD.MOV.U32 R4, RZ, RZ, R8 ;  /* 0x000000ffff047224 */ /* 0x001fe200078e0008 */
[----:B------:R-:W-:Y:S02]  /*1e20*/  MOV R5, R9 ;  /* 0x0000000900057202 */ /* 0x000fe40000000f00 */
[----:B------:R-:W-:Y:S01]  /*1e30*/  FADD R0, R3, R0 ;  /* 0x0000000003007221 */ /* 0x000fe20000000000 */
[----:B------:R-:W-:Y:S02]  /*1e40*/  IADD3 R7, PT, PT, R7, 0x8, RZ ;  /* 0x0000000807077810 */ /* 0x000fe40007ffe0ff */
[----:B------:R0:W-:Y:S01]  /*1e50*/  STG.E desc[UR8][R4.64+-0x10], RZ ;  /* 0xfffff0ff04007986 */ /* 0x0001e2000c101908 */
[----:B------:R-:W-:Y:S01]  /*1e60*/  FADD R0, R3, R0 ;  /* 0x0000000003007221 */ /* 0x000fe20000000000 */
[----:B------:R-:W-:Y:S02]  /*1e70*/  ISETP.NE.AND P1, PT, R7, RZ, PT ;  /* 0x000000ff0700720c */ /* 0x000fe40003f25270 */
[----:B------:R0:W-:Y:S01]  /*1e80*/  STG.E desc[UR8][R4.64+-0xc], RZ ;  /* 0xfffff4ff04007986 */ /* 0x0001e2000c101908 */
[----:B------:R-:W-:Y:S01]  /*1e90*/  FADD R0, R3, R0 ;  /* 0x0000000003007221 */ /* 0x000fe20000000000 */
[----:B------:R-:W-:-:S02]  /*1ea0*/  IADD3 R8, P2, PT, R4, 0x20, RZ ;  /* 0x0000002004087810 */ /* 0x000fc40007f5e0ff */
[----:B------:R0:W-:Y:S01]  /*1eb0*/  STG.E desc[UR8][R4.64+-0x8], RZ ;  /* 0xfffff8ff04007986 */ /* 0x0001e2000c101908 */
[C---:B------:R-:W-:Y:S01]  /*1ec0*/  FADD R0, R3.reuse, R0 ;  /* 0x0000000003007221 */ /* 0x040fe20000000000 */
[----:B------:R-:W-:Y:S02]  /*1ed0*/  IADD3.X R9, PT, PT, RZ, R5, RZ, P2, !PT ;  /* 0x00000005ff097210 */ /* 0x000fe400017fe4ff */
[----:B------:R0:W-:Y:S01]  /*1ee0*/  STG.E desc[UR8][R4.64+-0x4], RZ ;  /* 0xfffffcff04007986 */ /* 0x0001e2000c101908 */
[----:B------:R-:W-:-:S03]  /*1ef0*/  FADD R0, R3, R0 ;  /* 0x0000000003007221 */ /* 0x000fc60000000000 */
[----:B------:R0:W-:Y:S01]  /*1f00*/  STG.E desc[UR8][R4.64], RZ ;  /* 0x000000ff04007986 */ /* 0x0001e2000c101908 */
[----:B------:R-:W-:-:S03]  /*1f10*/  FADD R0, R3, R0 ;  /* 0x0000000003007221 */ /* 0x000fc60000000000 */
[----:B------:R0:W-:Y:S01]  /*1f20*/  STG.E desc[UR8][R4.64+0x4], RZ ;  /* 0x000004ff04007986 */ /* 0x0001e2000c101908 */
[----:B------:R-:W-:-:S03]  /*1f30*/  FADD R0, R3, R0 ;  /* 0x0000000003007221 */ /* 0x000fc60000000000 */
[----:B------:R0:W-:Y:S04]  /*1f40*/  STG.E desc[UR8][R4.64+0x8], RZ ;  /* 0x000008ff04007986 */ /* 0x0001e8000c101908 */
[----:B------:R0:W-:Y:S01]  /*1f50*/  STG.E desc[UR8][R4.64+0xc], RZ ;  /* 0x00000cff04007986 */ /* 0x0001e2000c101908 */
[----:B------:R-:W-:Y:S05]  /*1f60*/  @P1 BRA `(.L_x_30) ;  /* 0xfffffffc00a41947 */ /* 0x000fea000383ffff */
.L_x_29:
[----:B------:R-:W-:Y:S05]  /*1f70*/  @!P0 BRA `(.L_x_7) ;  /* 0x00000000007c8947 */ /* 0x000fea0003800000 */
[----:B------:R-:W-:Y:S02]  /*1f80*/  ISETP.GE.U32.AND P0, PT, R11, 0x4, PT ;  /* 0x000000040b00780c */ /* 0x000fe40003f06070 */
[----:B------:R-:W-:-:S04]  /*1f90*/  LOP3.LUT R7, R10, 0x3, RZ, 0xc0, !PT ;  /* 0x000000030a077812 */ /* 0x000fc800078ec0ff */
[----:B------:R-:W-:-:S07]  /*1fa0*/  ISETP.NE.AND P1, PT, R7, RZ, PT ;  /* 0x000000ff0700720c */ /* 0x000fce0003f25270 */
[----:B------:R-:W-:Y:S06]  /*1fb0*/  @!P0 BRA `(.L_x_31) ;  /* 0x00000000002c8947 */ /* 0x000fec0003800000 */
[----:B0-----:R-:W0:Y:S01]  /*1fc0*/  LDC.64 R4, c[0x0][0x400] ;  /* 0x00010000ff047b82 */ /* 0x001e220000000a00 */
[----:B------:R-:W-:-:S04]  /*1fd0*/  FADD R0, R0, R3 ;  /* 0x0000000300007221 */ /* 0x000fc80000000000 */
[----:B------:R-:W-:-:S04]  /*1fe0*/  FADD R0, R3, R0 ;  /* 0x0000000003007221 */ /* 0x000fc80000000000 */
[----:B------:R-:W-:-:S04]  /*1ff0*/  FADD R0, R3, R0 ;  /* 0x0000000003007221 */ /* 0x000fc80000000000 */
[----:B------:R-:W-:Y:S01]  /*2000*/  FADD R0, R3, R0 ;  /* 0x0000000003007221 */ /* 0x000fe20000000000 */
[----:B0-----:R-:W-:-:S04]  /*2010*/  IMAD.WIDE.U32 R4, R2, 0x4, R4 ;  /* 0x0000000402047825 */ /* 0x001fc800078e0004 */
[----:B------:R-:W-:Y:S01]  /*2020*/  VIADD R2, R2, 0x4 ;  /* 0x0000000402027836 */ /* 0x000fe20000000000 */
[----:B------:R1:W-:Y:S04]  /*2030*/  STG.E desc[UR8][R4.64], RZ ;  /* 0x000000ff04007986 */ /* 0x0003e8000c101908 */
[----:B------:R1:W-:Y:S04]  /*2040*/  STG.E desc[UR8][R4.64+0x4], RZ ;  /* 0x000004ff04007986 */ /* 0x0003e8000c101908 */
[----:B------:R1:W-:Y:S04]  /*2050*/  STG.E desc[UR8][R4.64+0x8], RZ ;  /* 0x000008ff04007986 */ /* 0x0003e8000c101908 */
[----:B------:R1:W-:Y:S02]  /*2060*/  STG.E desc[UR8][R4.64+0xc], RZ ;  /* 0x00000cff04007986 */ /* 0x0003e4000c101908 */
.L_x_31:
[----:B------:R-:W-:Y:S05]  /*2070*/  @!P1 BRA `(.L_x_7) ;  /* 0x00000000003c9947 */ /* 0x000fea0003800000 */
[----:B01----:R-:W-:Y:S02]  /*2080*/  LOP3.LUT R4, R10, 0x1, RZ, 0xc0, !PT ;  /* 0x000000010a047812 */ /* 0x003fe400078ec0ff */
[----:B------:R-:W-:Y:S02]  /*2090*/  ISETP.NE.AND P0, PT, R7, 0x1, PT ;  /* 0x000000010700780c */ /* 0x000fe40003f05270 */
[----:B------:R-:W-:-:S13]  /*20a0*/  ISETP.NE.U32.AND P1, PT, R4, 0x1, PT ;  /* 0x000000010400780c */ /* 0x000fda0003f25070 */
[----:B------:R-:W0:Y:S01]  /*20b0*/  @!P1 LDC.64 R8, c[0x0][0x400] ;  /* 0x00010000ff089b82 */ /* 0x000e220000000a00 */
[----:B------:R-:W-:Y:S05]  /*20c0*/  @!P0 BRA `(.L_x_32) ;  /* 0x00000000001c8947 */ /* 0x000fea0003800000 */
[----:B------:R-:W1:Y:S01]  /*20d0*/  LDC.64 R4, c[0x0][0x400] ;  /* 0x00010000ff047b82 */ /* 0x000e620000000a00 */
[----:B------:R-:W-:-:S04]  /*20e0*/  FADD R0, R0, R3 ;  /* 0x0000000300007221 */ /* 0x000fc80000000000 */
[----:B------:R-:W-:Y:S01]  /*20f0*/  FADD R0, R3, R0 ;  /* 0x0000000003007221 */ /* 0x000fe20000000000 */
[C---:B-1----:R-:W-:Y:S01]  /*2100*/  IMAD.WIDE.U32 R4, R2.reuse, 0x4, R4 ;  /* 0x0000000402047825 */ /* 0x042fe200078e0004 */
[----:B------:R-:W-:-:S04]  /*2110*/  IADD3 R2, PT, PT, R2, 0x2, RZ ;  /* 0x0000000202027810 */ /* 0x000fc80007ffe0ff */
[----:B------:R1:W-:Y:S04]  /*2120*/  STG.E desc[UR8][R4.64], RZ ;  /* 0x000000ff04007986 */ /* 0x0003e8000c101908 */
[----:B------:R1:W-:Y:S02]  /*2130*/  STG.E desc[UR8][R4.64+0x4], RZ ;  /* 0x000004ff04007986 */ /* 0x0003e4000c101908 */
.L_x_32:
[----:B01----:R-:W-:-:S04]  /*2140*/  @!P1 IMAD.WIDE.U32 R4, R2, 0x4, R8 ;  /* 0x0000000402049825 */ /* 0x003fc800078e0008 */
[----:B------:R-:W-:Y:S01]  /*2150*/  @!P1 FADD R0, R0, R3 ;  /* 0x0000000300009221 */ /* 0x000fe20000000000 */
[----:B------:R2:W-:Y:S06]  /*2160*/  @!P1 STG.E desc[UR8][R4.64], RZ ;  /* 0x000000ff04009986 */ /* 0x0005ec000c101908 */
.L_x_7:
[----:B------:R-:W-:Y:S05]  /*2170*/  BSYNC.RECONVERGENT B0 ;  /* 0x0000000000007941 */ /* 0x000fea0003800200 */
.L_x_6:
[----:B------:R-:W3:Y:S01]  /*2180*/  F2F.F64.F32 R2, R0 ;  /* 0x0000000000027310 */ /* 0x000ee20000201800 */
[----:B01----:R-:W-:Y:S01]  /*2190*/  MOV R8, 0x0 ;  /* 0x0000000000087802 */ /* 0x003fe20000000f00 */
[----:B------:R-:W2:Y:S01]  /*21a0*/  LDCU.64 UR4, c[0x4][0x8] ;  /* 0x01000100ff0477ac */ /* 0x000ea20008000a00 */
[----:B------:R-:W-:-:S04]  /*21b0*/  IADD3 R6, P0, P1, R1, 0x20, R6 ;  /* 0x0000002001067810 */ /* 0x000fc8000791e006 */
[----:B------:R-:W0:Y:S01]  /*21c0*/  LDC.64 R8, c[0x4][R8] ;  /* 0x0100000008087b82 */ /* 0x000e220000000a00 */
[----:B------:R-:W-:Y:S01]  /*21d0*/  IADD3.X R7, PT, PT, RZ, UR11, RZ, P0, P1 ;  /* 0x0000000bff077c10 */ /* 0x000fe200087e24ff */
[----:B---3--:R1:W-:Y:S01]  /*21e0*/  STL.64 [R1+0x20], R2 ;  /* 0x0000200201007387 */ /* 0x0083e20000100a00 */
[----:B--2---:R-:W-:Y:S02]  /*21f0*/  MOV R4, UR4 ;  /* 0x0000000400047c02 */ /* 0x004fe40008000f00 */
[----:B------:R-:W-:-:S07]  /*2200*/  MOV R5, UR5 ;  /* 0x0000000500057c02 */ /* 0x000fce0008000f00 */
[----:B------:R-:W-:-:S07]  /*2210*/  LEPC R20, `(.L_x_33) ;  /* 0x000000001014794e */ /* 0x000fce0000000000 */
[----:B01----:R-:W-:Y:S05]  /*2220*/  CALL.ABS.NOINC R8 ;  /* 0x0000000008007343 */ /* 0x003fea0003c00000 */
.L_x_33:
[----:B------:R-:W-:Y:S05]  /*2230*/  EXIT ;  /* 0x000000000000794d */ /* 0x000fea0003800000 */
        .weak           $__internal_0_$__cuda_sm3x_div_rn_noftz_f32_slowpath
        .type           $__internal_0_$__cuda_sm3x_div_rn_noftz_f32_slowpath,@function
        .size           $__internal_0_$__cuda_sm3x_div_rn_noftz_f32_slowpath,(.L_x_46 - $__internal_0_$__cuda_sm3x_div_rn_noftz_f32_slowpath)
$__internal_0_$__cuda_sm3x_div_rn_noftz_f32_slowpath:
[----:B------:R-:W-:Y:S01]  /*2240*/  SHF.R.U32.HI R9, RZ, 0x17, R3 ;  /* 0x00000017ff097819 */ /* 0x000fe20000011603 */
[----:B------:R-:W-:Y:S01]  /*2250*/  BSSY.RECONVERGENT B2, `(.L_x_34) ;  /* 0x0000062000027945 */ /* 0x000fe20003800200 */
[----:B------:R-:W-:Y:S02]  /*2260*/  SHF.R.U32.HI R7, RZ, 0x17, R2 ;  /* 0x00000017ff077819 */ /* 0x000fe40000011602 */
[----:B------:R-:W-:Y:S02]  /*2270*/  LOP3.LUT R9, R9, 0xff, RZ, 0xc0, !PT ;  /* 0x000000ff09097812 */ /* 0x000fe400078ec0ff */
[----:B------:R-:W-:-:S03]  /*2280*/  LOP3.LUT R12, R7, 0xff, RZ, 0xc0, !PT ;  /* 0x000000ff070c7812 */ /* 0x000fc600078ec0ff */
[----:B------:R-:W-:Y:S01]  /*2290*/  VIADD R11, R9, 0xffffffff ;  /* 0xffffffff090b7836 */ /* 0x000fe20000000000 */
[----:B------:R-:W-:-:S04]  /*22a0*/  IADD3 R10, PT, PT, R12, -0x1, RZ ;  /* 0xffffffff0c0a7810 */ /* 0x000fc80007ffe0ff */
[----:B------:R-:W-:-:S04]  /*22b0*/  ISETP.GT.U32.AND P0, PT, R11, 0xfd, PT ;  /* 0x000000fd0b00780c */ /* 0x000fc80003f04070 */
[----:B------:R-:W-:-:S13]  /*22c0*/  ISETP.GT.U32.OR P0, PT, R10, 0xfd, P0 ;  /* 0x000000fd0a00780c */ /* 0x000fda0000704470 */
[----:B------:R-:W-:Y:S01]  /*22d0*/  @!P0 MOV R7, RZ ;  /* 0x000000ff00078202 */ /* 0x000fe20000000f00 */
[----:B------:R-:W-:Y:S06]  /*22e0*/  @!P0 BRA `(.L_x_35) ;  /* 0x00000000005c8947 */ /* 0x000fec0003800000 */
[----:B------:R-:W-:Y:S02]  /*22f0*/  FSETP.GTU.FTZ.AND P0, PT, |R2|, +INF , PT ;  /* 0x7f8000000200780b */ /* 0x000fe40003f1c200 */
[----:B------:R-:W-:-:S04]  /*2300*/  FSETP.GTU.FTZ.AND P1, PT, |R3|, +INF , PT ;  /* 0x7f8000000300780b */ /* 0x000fc80003f3c200 */
[----:B------:R-:W-:-:S13]  /*2310*/  PLOP3.LUT P0, PT, P0, P1, PT, 0xf8, 0x8f ;  /* 0x00000000008f781c */ /* 0x000fda0000703f70 */
[----:B------:R-:W-:Y:S05]  /*2320*/  @P0 BRA `(.L_x_36) ;  /* 0x00000004004c0947 */ /* 0x000fea0003800000 */
[----:B------:R-:W-:-:S13]  /*2330*/  LOP3.LUT P0, RZ, R3, 0x7fffffff, R2, 0xc8, !PT ;  /* 0x7fffffff03ff7812 */ /* 0x000fda000780c802 */
[----:B------:R-:W-:Y:S05]  /*2340*/  @!P0 BRA `(.L_x_37) ;  /* 0x00000004003c8947 */ /* 0x000fea0003800000 */
[C---:B------:R-:W-:Y:S02]  /*2350*/  FSETP.NEU.FTZ.AND P2, PT, |R2|.reuse, +INF , PT ;  /* 0x7f8000000200780b */ /* 0x040fe40003f5d200 */
[----:B------:R-:W-:Y:S02]  /*2360*/  FSETP.NEU.FTZ.AND P1, PT, |R3|, +INF , PT ;  /* 0x7f8000000300780b */ /* 0x000fe40003f3d200 */
[----:B------:R-:W-:-:S11]  /*2370*/  FSETP.NEU.FTZ.AND P0, PT, |R2|, +INF , PT ;  /* 0x7f8000000200780b */ /* 0x000fd60003f1d200 */
[----:B------:R-:W-:Y:S05]  /*2380*/  @!P1 BRA !P2, `(.L_x_37) ;  /* 0x00000004002c9947 */ /* 0x000fea0005000000 */
[----:B------:R-:W-:-:S04]  /*2390*/  LOP3.LUT P2, RZ, R2, 0x7fffffff, RZ, 0xc0, !PT ;  /* 0x7fffffff02ff7812 */ /* 0x000fc8000784c0ff */
[----:B------:R-:W-:-:S13]  /*23a0*/  PLOP3.LUT P1, PT, P1, P2, PT, 0x2f, 0xf2 ;  /* 0x0000000000f2781c */ /* 0x000fda0000f24577 */
[----:B------:R-:W-:Y:S05]  /*23b0*/  @P1 BRA `(.L_x_38) ;  /* 0x0000000400181947 */ /* 0x000fea0003800000 */
[----:B------:R-:W-:-:S04]  /*23c0*/  LOP3.LUT P1, RZ, R3, 0x7fffffff, RZ, 0xc0, !PT ;  /* 0x7fffffff03ff7812 */ /* 0x000fc8000782c0ff */
[----:B------:R-:W-:-:S13]  /*23d0*/  PLOP3.LUT P0, PT, P0, P1, PT, 0x2f, 0xf2 ;  /* 0x0000000000f2781c */ /* 0x000fda0000702577 */
[----:B------:R-:W-:Y:S05]  /*23e0*/  @P0 BRA `(.L_x_39) ;  /* 0x0000000400000947 */ /* 0x000fea0003800000 */
[----:B------:R-:W-:Y:S02]  /*23f0*/  ISETP.GE.AND P0, PT, R10, RZ, PT ;  /* 0x000000ff0a00720c */ /* 0x000fe40003f06270 */
[----:B------:R-:W-:-:S11]  /*2400*/  ISETP.GE.AND P1, PT, R11, RZ, PT ;  /* 0x000000ff0b00720c */ /* 0x000fd60003f26270 */
[----:B------:R-:W-:Y:S01]  /*2410*/  @P0 MOV R7, RZ ;  /* 0x000000ff00070202 */ /* 0x000fe20000000f00 */
[----:B------:R-:W-:Y:S02]  /*2420*/  @!P0 IMAD.MOV.U32 R7, RZ, RZ, -0x40 ;  /* 0xffffffc0ff078424 */ /* 0x000fe400078e00ff */
[----:B------:R-:W-:Y:S01]  /*2430*/  @!P0 FFMA R2, R2, 1.84467440737095516160e+19, RZ ;  /* 0x5f80000002028823 */ /* 0x000fe200000000ff */
[----:B------:R-:W-:Y:S02]  /*2440*/  @!P1 FFMA R3, R3, 1.84467440737095516160e+19, RZ ;  /* 0x5f80000003039823 */ /* 0x000fe400000000ff */
[----:B------:R-:W-:-:S07]  /*2450*/  @!P1 IADD3 R7, PT, PT, R7, 0x40, RZ ;  /* 0x0000004007079810 */ /* 0x000fce0007ffe0ff */
.L_x_35:
[----:B------:R-:W-:Y:S01]  /*2460*/  LEA R10, R9, 0xc0800000, 0x17 ;  /* 0xc0800000090a7811 */ /* 0x000fe200078eb8ff */
[----:B------:R-:W-:Y:S03]  /*2470*/  BSSY.RECONVERGENT B3, `(.L_x_40) ;  /* 0x0000036000037945 */ /* 0x000fe60003800200 */
[----:B------:R-:W-:Y:S02]  /*2480*/  IADD3 R10, PT, PT, -R10, R3, RZ ;  /* 0x000000030a0a7210 */ /* 0x000fe40007ffe1ff */
[----:B------:R-:W-:Y:S02]  /*2490*/  IADD3 R3, PT, PT, R12, -0x7f, RZ ;  /* 0xffffff810c037810 */ /* 0x000fe40007ffe0ff */
[----:B------:R0:W1:Y:S01]  /*24a0*/  MUFU.RCP R11, R10 ;  /* 0x0000000a000b7308 */ /* 0x0000620000001000 */
[----:B------:R-:W-:Y:S02]  /*24b0*/  FADD.FTZ R13, -R10, -RZ ;  /* 0x800000ff0a0d7221 */ /* 0x000fe40000010100 */
[C---:B------:R-:W-:Y:S01]  /*24c0*/  IMAD R2, R3.reuse, -0x800000, R2 ;  /* 0xff80000003027824 */ /* 0x040fe200078e0202 */
[----:B0-----:R-:W-:-:S05]  /*24d0*/  IADD3 R10, PT, PT, R3, 0x7f, -R9 ;  /* 0x0000007f030a7810 */ /* 0x001fca0007ffe809 */
[----:B------:R-:W-:Y:S02]  /*24e0*/  IMAD.IADD R10, R10, 0x1, R7 ;  /* 0x000000010a0a7824 */ /* 0x000fe400078e0207 */
[----:B-1----:R-:W-:-:S04]  /*24f0*/  FFMA R12, R11, R13, 1 ;  /* 0x3f8000000b0c7423 */ /* 0x002fc8000000000d */
[----:B------:R-:W-:-:S04]  /*2500*/  FFMA R14, R11, R12, R11 ;  /* 0x0000000c0b0e7223 */ /* 0x000fc8000000000b */
[----:B------:R-:W-:-:S04]  /*2510*/  FFMA R11, R2, R14, RZ ;  /* 0x0000000e020b7223 */ /* 0x000fc800000000ff */
[----:B------:R-:W-:-:S04]  /*2520*/  FFMA R12, R13, R11, R2 ;  /* 0x0000000b0d0c7223 */ /* 0x000fc80000000002 */
[----:B------:R-:W-:-:S04]  /*2530*/  FFMA R11, R14, R12, R11 ;  /* 0x0000000c0e0b7223 */ /* 0x000fc8000000000b */
[----:B------:R-:W-:-:S04]  /*2540*/  FFMA R12, R13, R11, R2 ;  /* 0x0000000b0d0c7223 */ /* 0x000fc80000000002 */
[----:B------:R-:W-:-:S05]  /*2550*/  FFMA R2, R14, R12, R11 ;  /* 0x0000000c0e027223 */ /* 0x000fca000000000b */
[----:B------:R-:W-:-:S04]  /*2560*/  SHF.R.U32.HI R3, RZ, 0x17, R2 ;  /* 0x00000017ff037819 */ /* 0x000fc80000011602 */
[----:B------:R-:W-:-:S04]  /*2570*/  LOP3.LUT R3, R3, 0xff, RZ, 0xc0, !PT ;  /* 0x000000ff03037812 */ /* 0x000fc800078ec0ff */
[----:B------:R-:W-:-:S04]  /*2580*/  IADD3 R9, PT, PT, R3, R10, RZ ;  /* 0x0000000a03097210 */ /* 0x000fc80007ffe0ff */
[----:B------:R-:W-:-:S04]  /*2590*/  IADD3 R3, PT, PT, R9, -0x1, RZ ;  /* 0xffffffff09037810 */ /* 0x000fc80007ffe0ff */
[----:B------:R-:W-:-:S13]  /*25a0*/  ISETP.GE.U32.AND P0, PT, R3, 0xfe, PT ;  /* 0x000000fe0300780c */ /* 0x000fda0003f06070 */
[----:B------:R-:W-:Y:S05]  /*25b0*/  @!P0 BRA `(.L_x_41) ;  /* 0x0000000000808947 */ /* 0x000fea0003800000 */
[----:B------:R-:W-:-:S13]  /*25c0*/  ISETP.GT.AND P0, PT, R9, 0xfe, PT ;  /* 0x000000fe0900780c */ /* 0x000fda0003f04270 */
[----:B------:R-:W-:Y:S05]  /*25d0*/  @P0 BRA `(.L_x_42) ;  /* 0x00000000006c0947 */ /* 0x000fea0003800000 */
[----:B------:R-:W-:-:S13]  /*25e0*/  ISETP.GE.AND P0, PT, R9, 0x1, PT ;  /* 0x000000010900780c */ /* 0x000fda0003f06270 */
[----:B------:R-:W-:Y:S05]  /*25f0*/  @P0 BRA `(.L_x_43) ;  /* 0x0000000000740947 */ /* 0x000fea0003800000 */
[----:B------:R-:W-:Y:S02]  /*2600*/  ISETP.GE.AND P0, PT, R9, -0x18, PT ;  /* 0xffffffe80900780c */ /* 0x000fe40003f06270 */
[----:B------:R-:W-:-:S11]  /*2610*/  LOP3.LUT R2, R2, 0x80000000, RZ, 0xc0, !PT ;  /* 0x8000000002027812 */ /* 0x000fd600078ec0ff */
[----:B------:R-:W-:Y:S05]  /*2620*/  @!P0 BRA `(.L_x_43) ;  /* 0x0000000000688947 */ /* 0x000fea0003800000 */
[CCC-:B------:R-:W-:Y:S01]  /*2630*/  FFMA.RZ R3, R14.reuse, R12.reuse, R11.reuse ;  /* 0x0000000c0e037223 */ /* 0x1c0fe2000000c00b */
[CCC-:B------:R-:W-:Y:S01]  /*2640*/  FFMA.RM R10, R14.reuse, R12.reuse, R11.reuse ;  /* 0x0000000c0e0a7223 */ /* 0x1c0fe2000000400b */
[C---:B------:R-:W-:Y:S02]  /*2650*/  ISETP.NE.AND P2, PT, R9.reuse, RZ, PT ;  /* 0x000000ff0900720c */ /* 0x040fe40003f45270 */
[----:B------:R-:W-:Y:S02]  /*2660*/  ISETP.NE.AND P1, PT, R9, RZ, PT ;  /* 0x000000ff0900720c */ /* 0x000fe40003f25270 */
[----:B------:R-:W-:Y:S01]  /*2670*/  LOP3.LUT R7, R3, 0x7fffff, RZ, 0xc0, !PT ;  /* 0x007fffff03077812 */ /* 0x000fe200078ec0ff */
[----:B------:R-:W-:Y:S01]  /*2680*/  FFMA.RP R3, R14, R12, R11 ;  /* 0x0000000c0e037223 */ /* 0x000fe2000000800b */
[----:B------:R-:W-:Y:S01]  /*2690*/  IADD3 R12, PT, PT, R9, 0x20, RZ ;  /* 0x00000020090c7810 */ /* 0x000fe20007ffe0ff */
[----:B------:R-:W-:Y:S01]  /*26a0*/  IMAD.MOV R9, RZ, RZ, -R9 ;  /* 0x000000ffff097224 */ /* 0x000fe200078e0a09 */
[----:B------:R-:W-:-:S02]  /*26b0*/  LOP3.LUT R7, R7, 0x800000, RZ, 0xfc, !PT ;  /* 0x0080000007077812 */ /* 0x000fc400078efcff */
[----:B------:R-:W-:Y:S02]  /*26c0*/  FSETP.NEU.FTZ.AND P0, PT, R3, R10, PT ;  /* 0x0000000a0300720b */ /* 0x000fe40003f1d000 */
[----:B------:R-:W-:Y:S02]  /*26d0*/  SHF.L.U32 R12, R7, R12, RZ ;  /* 0x0000000c070c7219 */ /* 0x000fe400000006ff */
[----:B------:R-:W-:Y:S02]  /*26e0*/  SEL R10, R9, RZ, P2 ;  /* 0x000000ff090a7207 */ /* 0x000fe40001000000 */
[----:B------:R-:W-:Y:S02]  /*26f0*/  ISETP.NE.AND P1, PT, R12, RZ, P1 ;  /* 0x000000ff0c00720c */ /* 0x000fe40000f25270 */
[----:B------:R-:W-:Y:S02]  /*2700*/  SHF.R.U32.HI R10, RZ, R10, R7 ;  /* 0x0000000aff0a7219 */ /* 0x000fe40000011607 */
[----:B------:R-:W-:-:S02]  /*2710*/  PLOP3.LUT P0, PT, P0, P1, PT, 0xf8, 0x8f ;  /* 0x00000000008f781c */ /* 0x000fc40000703f70 */
[----:B------:R-:W-:Y:S02]  /*2720*/  SHF.R.U32.HI R12, RZ, 0x1, R10 ;  /* 0x00000001ff0c7819 */ /* 0x000fe4000001160a */
[----:B------:R-:W-:-:S04]  /*2730*/  SEL R3, RZ, 0x1, !P0 ;  /* 0x00000001ff037807 */ /* 0x000fc80004000000 */
[----:B------:R-:W-:-:S04]  /*2740*/  LOP3.LUT R3, R3, 0x1, R12, 0xf8, !PT ;  /* 0x0000000103037812 */ /* 0x000fc800078ef80c */
[----:B------:R-:W-:-:S04]  /*2750*/  LOP3.LUT R3, R3, R10, RZ, 0xc0, !PT ;  /* 0x0000000a03037212 */ /* 0x000fc800078ec0ff */
[----:B------:R-:W-:-:S04]  /*2760*/  IADD3 R3, PT, PT, R12, R3, RZ ;  /* 0x000000030c037210 */ /* 0x000fc80007ffe0ff */
[----:B------:R-:W-:Y:S01]  /*2770*/  LOP3.LUT R2, R3, R2, RZ, 0xfc, !PT ;  /* 0x0000000203027212 */ /* 0x000fe200078efcff */
[----:B------:R-:W-:Y:S06]  /*2780*/  BRA `(.L_x_43) ;  /* 0x0000000000107947 */ /* 0x000fec0003800000 */
.L_x_42:
[----:B------:R-:W-:-:S04]  /*2790*/  LOP3.LUT R2, R2, 0x80000000, RZ, 0xc0, !PT ;  /* 0x8000000002027812 */ /* 0x000fc800078ec0ff */
[----:B------:R-:W-:Y:S01]  /*27a0*/  LOP3.LUT R2, R2, 0x7f800000, RZ, 0xfc, !PT ;  /* 0x7f80000002027812 */ /* 0x000fe200078efcff */
[----:B------:R-:W-:Y:S06]  /*27b0*/  BRA `(.L_x_43) ;  /* 0x0000000000047947 */ /* 0x000fec0003800000 */
.L_x_41:
[----:B------:R-:W-:-:S07]  /*27c0*/  LEA R2, R10, R2, 0x17 ;  /* 0x000000020a027211 */ /* 0x000fce00078eb8ff */
.L_x_43:
[----:B------:R-:W-:Y:S05]  /*27d0*/  BSYNC.RECONVERGENT B3 ;  /* 0x0000000000037941 */ /* 0x000fea0003800200 */
.L_x_40:
[----:B------:R-:W-:Y:S05]  /*27e0*/  BRA `(.L_x_44) ;  /* 0x0000000000207947 */ /* 0x000fea0003800000 */
.L_x_39:
[----:B------:R-:W-:-:S04]  /*27f0*/  LOP3.LUT R2, R3, 0x80000000, R2, 0x48, !PT ;  /* 0x8000000003027812 */ /* 0x000fc800078e4802 */
[----:B------:R-:W-:Y:S01]  /*2800*/  LOP3.LUT R2, R2, 0x7f800000, RZ, 0xfc, !PT ;  /* 0x7f80000002027812 */ /* 0x000fe200078efcff */
[----:B------:R-:W-:Y:S06]  /*2810*/  BRA `(.L_x_44) ;  /* 0x0000000000147947 */ /* 0x000fec0003800000 */
.L_x_38:
[----:B------:R-:W-:Y:S01]  /*2820*/  LOP3.LUT R2, R3, 0x80000000, R2, 0x48, !PT ;  /* 0x8000000003027812 */ /* 0x000fe200078e4802 */
[----:B------:R-:W-:Y:S06]  /*2830*/  BRA `(.L_x_44) ;  /* 0x00000000000c7947 */ /* 0x000fec0003800000 */
.L_x_37:
[----:B------:R-:W0:Y:S01]  /*2840*/  MUFU.RSQ R2, -QNAN ;  /* 0xffc0000000027908 */ /* 0x000e220000001400 */
[----:B------:R-:W-:Y:S05]  /*2850*/  BRA `(.L_x_44) ;  /* 0x0000000000047947 */ /* 0x000fea0003800000 */
.L_x_36:
[----:B------:R-:W-:-:S07]  /*2860*/  FADD.FTZ R2, R2, R3 ;  /* 0x0000000302027221 */ /* 0x000fce0000010000 */
.L_x_44:
[----:B------:R-:W-:Y:S05]  /*2870*/  BSYNC.RECONVERGENT B2 ;  /* 0x0000000000027941 */ /* 0x000fea0003800200 */
.L_x_34:
[----:B------:R-:W-:-:S04]  /*2880*/  HFMA2 R9, -RZ, RZ, 0, 0 ;  /* 0x00000000ff097431 */ /* 0x000fc800000001ff */
[----:B0-----:R-:W-:Y:S05]  /*2890*/  RET.REL.NODEC R8 `(_Z7computefiiifffffffffPffffS_ffffffffffS_ff) ;  /* 0xffffffd408d87950 */ /* 0x001fea0003c3ffff */
.L_x_45:
[----:B------:R-:W-:-:S00]  /*28a0*/  BRA `(.L_x_45) ;  /* 0xfffffffc00fc7947 */ /* 0x000fc0000383ffff */
[----:B------:R-:W-:-:S00]  /*28b0*/  NOP ;  /* 0x0000000000007918 */ /* 0x000fc00000000000 */
        /* <DEDUP_REMOVED lines=12> */
.L_x_46:


//--------------------- .nv.global.init           --------------------------
	.section	.nv.global.init,"aw",@progbits
	.align	4
.nv.global.init:
	.type		__cudart_i2opi_f,@object
	.size		__cudart_i2opi_f,($str - __cudart_i2opi_f)
__cudart_i2opi_f:
        /*0000*/ 	.byte	0x41, 0x90, 0x43, 0x3c, 0x99, 0x95, 0x62, 0xdb, 0xc0, 0xdd, 0x34, 0xf5, 0xd1, 0x57, 0x27, 0xfc
        /*0010*/ 	.byte	0x29, 0x15, 0x44, 0x4e, 0x6e, 0x83, 0xf9, 0xa2
	.type		$str,@object
	.size		$str,(.L_0 - $str)
$str:
        /*0018*/ 	.byte	0x25, 0x2e, 0x31, 0x37, 0x67, 0x0a, 0x00
.L_0:


//--------------------- .nv.shared.reserved.0     --------------------------
	.section	.nv.shared.reserved.0,"aw",@nobits
	.weak		__nv_reservedSMEM_offset_0_alias
	.size		__nv_reservedSMEM_offset_0_alias, 0, 64
	.other		__nv_reservedSMEM_offset_0_alias,@"STO_CUDA_RESERVED_SHARED STV_DEFAULT"
__nv_reservedSMEM_offset_0_alias:
	.zero		0
	.zero		64


//--------------------- .nv.constant0._Z7computefiiifffffffffPffffS_ffffffffffS_ff --------------------------
	.section	.nv.constant0._Z7computefiiifffffffffPffffS_ffffffffffS_ff,"a",@progbits
	.sectionflags	@""
	.align	4
.nv.constant0._Z7computefiiifffffffffPffffS_ffffffffffS_ff:
	.zero		1040


//--------------------- SYMBOLS --------------------------

	.type		.nv.reservedSmem.offset0,@object
	.size		.nv.reservedSmem.offset0,0x4
	.type		vprintf,@function
